// auto-generated by cutlass_sweep.epilogue — config: {"arch": "sm_90", "cluster_m": 2, "cluster_n": 1, "dtype": "bf16", "fusion": "bias_relu", "tile_k": 64, "tile_m": 128, "tile_n": 256}
#include "cutlass/cutlass.h"
#include "cutlass/gemm/collective/collective_builder.hpp"
#include "cutlass/gemm/device/gemm_universal_adapter.h"
#include "cutlass/gemm/kernel/gemm_universal.hpp"
#include "cutlass/epilogue/collective/collective_builder.hpp"
#include "cutlass/epilogue/fusion/operations.hpp"
#include "cutlass/epilogue/thread/activation.h"

using Elem = cutlass::bfloat16_t;
using Acc  = float;
using TileShape    = cute::Shape<cute::_128, cute::_256, cute::_64>;
using ClusterShape = cute::Shape<cute::_2, cute::_1, cute::_1>;
using FusionOp     = cutlass::epilogue::fusion::LinCombPerRowBiasEltAct<cutlass::epilogue::thread::ReLU, Elem, Acc>;

using CollectiveEpilogue = typename cutlass::epilogue::collective::CollectiveBuilder<
    cutlass::arch::Sm90, cutlass::arch::OpClassTensorOp,
    TileShape, ClusterShape,
    cutlass::epilogue::collective::EpilogueTileAuto,
    Acc, Acc,
    Elem, cutlass::layout::RowMajor, 128 / cutlass::sizeof_bits<Elem>::value,
    Elem, cutlass::layout::RowMajor, 128 / cutlass::sizeof_bits<Elem>::value,
    cutlass::epilogue::TmaWarpSpecializedCooperative,
    FusionOp
  >::CollectiveOp;

using CollectiveMainloop = typename cutlass::gemm::collective::CollectiveBuilder<
    cutlass::arch::Sm90, cutlass::arch::OpClassTensorOp,
    Elem, cutlass::layout::RowMajor, 128 / cutlass::sizeof_bits<Elem>::value,
    Elem, cutlass::layout::ColumnMajor, 128 / cutlass::sizeof_bits<Elem>::value,
    Acc,
    TileShape, ClusterShape,
    cutlass::gemm::collective::StageCountAutoCarveout<
        static_cast<int>(sizeof(typename CollectiveEpilogue::SharedStorage))>,
    cutlass::gemm::KernelTmaWarpSpecializedCooperative
  >::CollectiveOp;

using GemmKernel = cutlass::gemm::kernel::GemmUniversal<
    cute::Shape<int,int,int,int>, CollectiveMainloop, CollectiveEpilogue>;
using Gemm = cutlass::gemm::device::GemmUniversalAdapter<GemmKernel>;

auto* _anchor = &cutlass::device_kernel<GemmKernel>;


// ===== COMPILED SASS (sm_90a) =====

	.target	sm_90a

	.elftype	@"ET_EXEC"


//--------------------- .note.nv.tkinfo           --------------------------
	.section	.note.nv.tkinfo,"",@"SHT_NOTE"
	.sectionflags	@"SHF_NOTE_NV_TKINFO"
	.tkinfo
        /*0018*/ 	.word	0x00000002
        /*0030*/ 	.string	""
        /*0030*/ 	.string	"ptxas"
        /*0030*/ 	.string	"Cuda compilation tools, release 13.0, V13.0.88"
        /*0030*/ 	.string	"Build cuda_13.0.r13.0/compiler.36424714_0"
        /*0030*/ 	.string	"-arch sm_90a -m 64 "



//--------------------- .note.nv.cuinfo           --------------------------
	.section	.note.nv.cuinfo,"",@"SHT_NOTE"
	.sectionflags	@"SHF_NOTE_NV_CUINFO"
        /*0018*/ 	.short	0x0002
        /*001a*/ 	.short	0x005a
        /*001c*/ 	.short	0x0082
	.zero		2


//--------------------- .nv.info                  --------------------------
	.section	.nv.info,"",@"SHT_CUDA_INFO"
	.align	4


	//----- nvinfo : EIATTR_REGCOUNT
	.align		4
        /*0000*/ 	.byte	0x04, 0x2f
        /*0002*/ 	.short	(.L_18 - .L_17)
	.align		4
.L_17:
        /*0004*/ 	.word	index@(_ZN7cutlass13device_kernelINS_4gemm6kernel13GemmUniversalIN4cute5tupleIJiiiiEEENS1_10collective13CollectiveMmaINS1_34MainloopSm90TmaGmmaWarpSpecializedILi4ENS5_IJNS4_1CILi2EEENSA_ILi1EEESC_EEENS1_35KernelTmaWarpSpecializedCooperativeEEENS5_IJNSA_ILi128EEENSA_ILi256EEENSA_ILi64EEEEEENS_10bfloat16_tENS5_IJlSC_lEEESK_SL_NS4_8TiledMMAINS4_8MMA_AtomIJNS4_4SM904GMMA28MMA_64x256x16_F32BF16BF16_SSILNSP_5MajorE0ELSR_0ELNSP_7ScaleInE1ELSS_1EEEEEENS4_6LayoutISD_NS5_IJSC_NSA_ILi0EEESW_EEEEENS5_IJNS4_10UnderscoreESZ_SZ_EEEEENS4_13SM90_TMA_LOADENS4_14ComposedLayoutINS4_7SwizzleILi3ELi4ELi3EEENS4_18smem_ptr_flag_bitsILi16EEENSV_INS5_IJNSA_ILi8EEESI_EEENS5_IJSI_SC_EEEEEEEvNS4_8identityENS4_23SM90_TMA_LOAD_MULTICASTES1C_vS1D_EENS_8epilogue10collective18CollectiveEpilogueINS1G_22Sm90TmaWarpSpecializedILi4ELi2ELi16ELb1ELb0EEEJSJ_NS5_IJSG_NSA_ILi32EEEEEESK_SL_SK_SL_NS1G_6fusion15FusionCallbacksIS1K_NS1N_23LinCombPerRowBiasEltActINS1G_6thread4ReLuESK_fSK_SK_fLi8ELNS_15FloatRoundStyleE2EEESJ_S1M_JEEES12_NS13_INS14_ILi2ELi4ELi3EEES17_NSV_INS5_IJS18_S1L_EEENS5_IJS1L_SC_EEEEEEENS4_17SM75_U32x4_LDSM_NENS4_14SM90_TMA_STOREES1Z_NS4_17SM90_U32x4_STSM_NENS4_9Copy_AtomIJS22_NS_6half_tEEEEvEEEvvEEEEvNT_6ParamsE)
        /*0008*/ 	.word	0x000000a8


	//----- nvinfo : EIATTR_FRAME_SIZE
	.align		4
.L_18:
        /*000c*/ 	.byte	0x04, 0x11
        /*000e*/ 	.short	(.L_20 - .L_19)
	.align		4
.L_19:
        /*0010*/ 	.word	index@(_ZN7cutlass13device_kernelINS_4gemm6kernel13GemmUniversalIN4cute5tupleIJiiiiEEENS1_10collective13CollectiveMmaINS1_34MainloopSm90TmaGmmaWarpSpecializedILi4ENS5_IJNS4_1CILi2EEENSA_ILi1EEESC_EEENS1_35KernelTmaWarpSpecializedCooperativeEEENS5_IJNSA_ILi128EEENSA_ILi256EEENSA_ILi64EEEEEENS_10bfloat16_tENS5_IJlSC_lEEESK_SL_NS4_8TiledMMAINS4_8MMA_AtomIJNS4_4SM904GMMA28MMA_64x256x16_F32BF16BF16_SSILNSP_5MajorE0ELSR_0ELNSP_7ScaleInE1ELSS_1EEEEEENS4_6LayoutISD_NS5_IJSC_NSA_ILi0EEESW_EEEEENS5_IJNS4_10UnderscoreESZ_SZ_EEEEENS4_13SM90_TMA_LOADENS4_14ComposedLayoutINS4_7SwizzleILi3ELi4ELi3EEENS4_18smem_ptr_flag_bitsILi16EEENSV_INS5_IJNSA_ILi8EEESI_EEENS5_IJSI_SC_EEEEEEEvNS4_8identityENS4_23SM90_TMA_LOAD_MULTICASTES1C_vS1D_EENS_8epilogue10collective18CollectiveEpilogueINS1G_22Sm90TmaWarpSpecializedILi4ELi2ELi16ELb1ELb0EEEJSJ_NS5_IJSG_NSA_ILi32EEEEEESK_SL_SK_SL_NS1G_6fusion15FusionCallbacksIS1K_NS1N_23LinCombPerRowBiasEltActINS1G_6thread4ReLuESK_fSK_SK_fLi8ELNS_15FloatRoundStyleE2EEESJ_S1M_JEEES12_NS13_INS14_ILi2ELi4ELi3EEES17_NSV_INS5_IJS18_S1L_EEENS5_IJS1L_SC_EEEEEEENS4_17SM75_U32x4_LDSM_NENS4_14SM90_TMA_STOREES1Z_NS4_17SM90_U32x4_STSM_NENS4_9Copy_AtomIJS22_NS_6half_tEEEEvEEEvvEEEEvNT_6ParamsE)
        /*0014*/ 	.word	0x00000000


	//----- nvinfo : EIATTR_MIN_STACK_SIZE
	.align		4
.L_20:
        /*0018*/ 	.byte	0x04, 0x12
        /*001a*/ 	.short	(.L_22 - .L_21)
	.align		4
.L_21:
        /*001c*/ 	.word	index@(_ZN7cutlass13device_kernelINS_4gemm6kernel13GemmUniversalIN4cute5tupleIJiiiiEEENS1_10collective13CollectiveMmaINS1_34MainloopSm90TmaGmmaWarpSpecializedILi4ENS5_IJNS4_1CILi2EEENSA_ILi1EEESC_EEENS1_35KernelTmaWarpSpecializedCooperativeEEENS5_IJNSA_ILi128EEENSA_ILi256EEENSA_ILi64EEEEEENS_10bfloat16_tENS5_IJlSC_lEEESK_SL_NS4_8TiledMMAINS4_8MMA_AtomIJNS4_4SM904GMMA28MMA_64x256x16_F32BF16BF16_SSILNSP_5MajorE0ELSR_0ELNSP_7ScaleInE1ELSS_1EEEEEENS4_6LayoutISD_NS5_IJSC_NSA_ILi0EEESW_EEEEENS5_IJNS4_10UnderscoreESZ_SZ_EEEEENS4_13SM90_TMA_LOADENS4_14ComposedLayoutINS4_7SwizzleILi3ELi4ELi3EEENS4_18smem_ptr_flag_bitsILi16EEENSV_INS5_IJNSA_ILi8EEESI_EEENS5_IJSI_SC_EEEEEEEvNS4_8identityENS4_23SM90_TMA_LOAD_MULTICASTES1C_vS1D_EENS_8epilogue10collective18CollectiveEpilogueINS1G_22Sm90TmaWarpSpecializedILi4ELi2ELi16ELb1ELb0EEEJSJ_NS5_IJSG_NSA_ILi32EEEEEESK_SL_SK_SL_NS1G_6fusion15FusionCallbacksIS1K_NS1N_23LinCombPerRowBiasEltActINS1G_6thread4ReLuESK_fSK_SK_fLi8ELNS_15FloatRoundStyleE2EEESJ_S1M_JEEES12_NS13_INS14_ILi2ELi4ELi3EEES17_NSV_INS5_IJS18_S1L_EEENS5_IJS1L_SC_EEEEEEENS4_17SM75_U32x4_LDSM_NENS4_14SM90_TMA_STOREES1Z_NS4_17SM90_U32x4_STSM_NENS4_9Copy_AtomIJS22_NS_6half_tEEEEvEEEvvEEEEvNT_6ParamsE)
        /*0020*/ 	.word	0x00000000
.L_22:


//--------------------- .nv.compat                --------------------------
	.section	.nv.compat,"",@"SHT_CUDA_COMPAT_INFO"
	.align	4
        /*0000*/ 	.byte	0x02, 0x09, 0x01, 0x00, 0x02, 0x02, 0x04, 0x00, 0x02, 0x05, 0x05, 0x00, 0x03, 0x07, 0x01, 0x01
        /*0010*/ 	.byte	0x02, 0x03, 0x01, 0x00, 0x02, 0x06, 0x01, 0x00, 0x04, 0x0b, 0x08, 0x00, 0x00, 0x00, 0x00, 0x00
        /*0020*/ 	.byte	0x00, 0x00, 0x00, 0x00


//--------------------- .nv.info._ZN7cutlass13device_kernelINS_4gemm6kernel13GemmUniversalIN4cute5tupleIJiiiiEEENS1_10collective13CollectiveMmaINS1_34MainloopSm90TmaGmmaWarpSpecializedILi4ENS5_IJNS4_1CILi2EEENSA_ILi1EEESC_EEENS1_35KernelTmaWarpSpecializedCooperativeEEENS5_IJNSA_ILi128EEENSA_ILi256EEENSA_ILi64EEEEEENS_10bfloat16_tENS5_IJlSC_lEEESK_SL_NS4_8TiledMMAINS4_8MMA_AtomIJNS4_4SM904GMMA28MMA_64x256x16_F32BF16BF16_SSILNSP_5MajorE0ELSR_0ELNSP_7ScaleInE1ELSS_1EEEEEENS4_6LayoutISD_NS5_IJSC_NSA_ILi0EEESW_EEEEENS5_IJNS4_10UnderscoreESZ_SZ_EEEEENS4_13SM90_TMA_LOADENS4_14ComposedLayoutINS4_7SwizzleILi3ELi4ELi3EEENS4_18smem_ptr_flag_bitsILi16EEENSV_INS5_IJNSA_ILi8EEESI_EEENS5_IJSI_SC_EEEEEEEvNS4_8identityENS4_23SM90_TMA_LOAD_MULTICASTES1C_vS1D_EENS_8epilogue10collective18CollectiveEpilogueINS1G_22Sm90TmaWarpSpecializedILi4ELi2ELi16ELb1ELb0EEEJSJ_NS5_IJSG_NSA_ILi32EEEEEESK_SL_SK_SL_NS1G_6fusion15FusionCallbacksIS1K_NS1N_23LinCombPerRowBiasEltActINS1G_6thread4ReLuESK_fSK_SK_fLi8ELNS_15FloatRoundStyleE2EEESJ_S1M_JEEES12_NS13_INS14_ILi2ELi4ELi3EEES17_NSV_INS5_IJS18_S1L_EEENS5_IJS1L_SC_EEEEEEENS4_17SM75_U32x4_LDSM_NENS4_14SM90_TMA_STOREES1Z_NS4_17SM90_U32x4_STSM_NENS4_9Copy_AtomIJS22_NS_6half_tEEEEvEEEvvEEEEvNT_6ParamsE --------------------------
	.section	.nv.info._ZN7cutlass13device_kernelINS_4gemm6kernel13GemmUniversalIN4cute5tupleIJiiiiEEENS1_10collective13CollectiveMmaINS1_34MainloopSm90TmaGmmaWarpSpecializedILi4ENS5_IJNS4_1CILi2EEENSA_ILi1EEESC_EEENS1_35KernelTmaWarpSpecializedCooperativeEEENS5_IJNSA_ILi128EEENSA_ILi256EEENSA_ILi64EEEEEENS_10bfloat16_tENS5_IJlSC_lEEESK_SL_NS4_8TiledMMAINS4_8MMA_AtomIJNS4_4SM904GMMA28MMA_64x256x16_F32BF16BF16_SSILNSP_5MajorE0ELSR_0ELNSP_7ScaleInE1ELSS_1EEEEEENS4_6LayoutISD_NS5_IJSC_NSA_ILi0EEESW_EEEEENS5_IJNS4_10UnderscoreESZ_SZ_EEEEENS4_13SM90_TMA_LOADENS4_14ComposedLayoutINS4_7SwizzleILi3ELi4ELi3EEENS4_18smem_ptr_flag_bitsILi16EEENSV_INS5_IJNSA_ILi8EEESI_EEENS5_IJSI_SC_EEEEEEEvNS4_8identityENS4_23SM90_TMA_LOAD_MULTICASTES1C_vS1D_EENS_8epilogue10collective18CollectiveEpilogueINS1G_22Sm90TmaWarpSpecializedILi4ELi2ELi16ELb1ELb0EEEJSJ_NS5_IJSG_NSA_ILi32EEEEEESK_SL_SK_SL_NS1G_6fusion15FusionCallbacksIS1K_NS1N_23LinCombPerRowBiasEltActINS1G_6thread4ReLuESK_fSK_SK_fLi8ELNS_15FloatRoundStyleE2EEESJ_S1M_JEEES12_NS13_INS14_ILi2ELi4ELi3EEES17_NSV_INS5_IJS18_S1L_EEENS5_IJS1L_SC_EEEEEEENS4_17SM75_U32x4_LDSM_NENS4_14SM90_TMA_STOREES1Z_NS4_17SM90_U32x4_STSM_NENS4_9Copy_AtomIJS22_NS_6half_tEEEEvEEEvvEEEEvNT_6ParamsE,"",@"SHT_CUDA_INFO"
	.sectionflags	@""
	.align	4


	//----- nvinfo : EIATTR_CUDA_API_VERSION
	.align		4
        /*0000*/ 	.byte	0x04, 0x37
        /*0002*/ 	.short	(.L_24 - .L_23)
.L_23:
        /*0004*/ 	.word	0x00000082


	//----- nvinfo : EIATTR_KPARAM_INFO
	.align		4
.L_24:
        /*0008*/ 	.byte	0x04, 0x17
        /*000a*/ 	.short	(.L_26 - .L_25)
.L_25:
        /*000c*/ 	.word	0x00000000
        /*0010*/ 	.short	0x0000
        /*0012*/ 	.short	0x0070
        /*0014*/ 	.byte	0x00, 0xf0, 0x01, 0x1c


	//----- nvinfo : EIATTR_SPARSE_MMA_MASK
	.align		4
.L_26:
        /*0018*/ 	.byte	0x03, 0x50
        /*001a*/ 	.short	0x0000


	//----- nvinfo : EIATTR_MAXREG_COUNT
	.align		4
        /*001c*/ 	.byte	0x03, 0x1b
        /*001e*/ 	.short	0x00a8


	//----- nvinfo : EIATTR_NUM_BARRIERS
	.align		4
        /*0020*/ 	.byte	0x02, 0x4c
        /*0022*/ 	.byte	0x02
	.zero		1


	//----- nvinfo : EIATTR_EXTERNS
	.align		4
        /*0024*/ 	.byte	0x04, 0x0f
        /*0026*/ 	.short	(.L_28 - .L_27)


	//   ....[0]....
	.align		4
.L_27:
        /*0028*/ 	.word	index@(__assertfail)


	//----- nvinfo : EIATTR_MERCURY_ISA_VERSION
	.align		4
.L_28:
        /*002c*/ 	.byte	0x03, 0x5f
        /*002e*/ 	.short	0x0101


	//----- nvinfo : EIATTR_INT_WARP_WIDE_INSTR_OFFSETS
	.align		4
        /*0030*/ 	.byte	0x04, 0x31
        /*0032*/ 	.short	(.L_30 - .L_29)


	//   ....[0]....
.L_29:
        /*0034*/ 	.word	0x000009f0


	//   ....[1]....
        /*0038*/ 	.word	0x00000ac0


	//   ....[2]....
        /*003c*/ 	.word	0x00000b40


	//   ....[3]....
        /*0040*/ 	.word	0x000021f0


	//----- nvinfo : EIATTR_COOP_GROUP_MASK_REGIDS
	.align		4
.L_30:
        /*0044*/ 	.byte	0x04, 0x29
        /*0046*/ 	.short	(.L_32 - .L_31)


	//   ....[0]....
.L_31:
        /*0048*/ 	.word	0xffffffff


	//   ....[1]....
        /*004c*/ 	.word	0xffffffff


	//   ....[2]....
        /*0050*/ 	.word	0xffffffff


	//   ....[3]....
        /*0054*/ 	.word	0xffffffff


	//   ....[4]....
        /*0058*/ 	.word	0xffffffff


	//   ....[5]....
        /*005c*/ 	.word	0xffffffff


	//   ....[6]....
        /*0060*/ 	.word	0xffffffff


	//----- nvinfo : EIATTR_COOP_GROUP_INSTR_OFFSETS
	.align		4
.L_32:
        /*0064*/ 	.byte	0x04, 0x28
        /*0066*/ 	.short	(.L_34 - .L_33)


	//   ....[0]....
.L_33:
        /*0068*/ 	.word	0x00000070


	//   ....[1]....
        /*006c*/ 	.word	0x00000080


	//   ....[2]....
        /*0070*/ 	.word	0x00000440


	//   ....[3]....
        /*0074*/ 	.word	0x000005d0


	//   ....[4]....
        /*0078*/ 	.word	0x00000800


	//   ....[5]....
        /*007c*/ 	.word	0x00000c80


	//   ....[6]....
        /*0080*/ 	.word	0x00001790


	//----- nvinfo : EIATTR_REG_RECONFIG
	.align		4
.L_34:
        /*0084*/ 	.byte	0x01, 0x54
	.zero		2


	//----- nvinfo : EIATTR_SYSCALL_OFFSETS
	.align		4
        /*0088*/ 	.byte	0x04, 0x46
        /*008a*/ 	.short	(.L_36 - .L_35)


	//   ....[0]....
.L_35:
        /*008c*/ 	.word	0x00001960


	//   ....[1]....
        /*0090*/ 	.word	0x00002420


	//   ....[2]....
        /*0094*/ 	.word	0x00002510


	//----- nvinfo : EIATTR_MBARRIER_INSTR_OFFSETS
	.align		4
.L_36:
        /*0098*/ 	.byte	0x04, 0x39
        /*009a*/ 	.short	(.L_38 - .L_37)


	//   ....[0]....
.L_37:
        /*009c*/ 	.word	0x00000540
        /*00a0*/ 	.word	0x000000ff
        /*00a4*/ 	.word	0x00000000
        /*00a8*/ 	.short	0x0100
        /*00aa*/ 	.byte	0x08
	.zero		1


	//   ....[1]....
        /*00ac*/ 	.word	0x00000550
        /*00b0*/ 	.word	0x000000ff
        /*00b4*/ 	.word	0x00000020
        /*00b8*/ 	.short	0x0100
        /*00ba*/ 	.byte	0x08
	.zero		1


	//   ....[2]....
        /*00bc*/ 	.word	0x00000560
        /*00c0*/ 	.word	0x000000ff
        /*00c4*/ 	.word	0x00000008
        /*00c8*/ 	.short	0x0100
        /*00ca*/ 	.byte	0x08
	.zero		1


	//   ....[3]....
        /*00cc*/ 	.word	0x00000570
        /*00d0*/ 	.word	0x000000ff
        /*00d4*/ 	.word	0x00000028
        /*00d8*/ 	.short	0x0100
        /*00da*/ 	.byte	0x08
	.zero		1


	//   ....[4]....
        /*00dc*/ 	.word	0x00000580
        /*00e0*/ 	.word	0x000000ff
        /*00e4*/ 	.word	0x00000010
        /*00e8*/ 	.short	0x0100
        /*00ea*/ 	.byte	0x08
	.zero		1


	//   ....[5]....
        /*00ec*/ 	.word	0x00000590
        /*00f0*/ 	.word	0x000000ff
        /*00f4*/ 	.word	0x00000030
        /*00f8*/ 	.short	0x0100
        /*00fa*/ 	.byte	0x08
	.zero		1


	//   ....[6]....
        /*00fc*/ 	.word	0x000005a0
        /*0100*/ 	.word	0x000000ff
        /*0104*/ 	.word	0x00000018
        /*0108*/ 	.short	0x0100
        /*010a*/ 	.byte	0x08
	.zero		1


	//   ....[7]....
        /*010c*/ 	.word	0x000005b0
        /*0110*/ 	.word	0x000000ff
        /*0114*/ 	.word	0x00000038
        /*0118*/ 	.short	0x0100
        /*011a*/ 	.byte	0x08
	.zero		1


	//   ....[8]....
        /*011c*/ 	.word	0x00000710
        /*0120*/ 	.word	0x000000ff
        /*0124*/ 	.word	0x00000040
        /*0128*/ 	.short	0x0100
        /*012a*/ 	.byte	0x08
	.zero		1


	//   ....[9]....
        /*012c*/ 	.word	0x00000720
        /*0130*/ 	.word	0x000000ff
        /*0134*/ 	.word	0x00000060
        /*0138*/ 	.short	0x0100
        /*013a*/ 	.byte	0x08
	.zero		1


	//   ....[10]....
        /*013c*/ 	.word	0x00000730
        /*0140*/ 	.word	0x000000ff
        /*0144*/ 	.word	0x00000048
        /*0148*/ 	.short	0x0100
        /*014a*/ 	.byte	0x08
	.zero		1


	//   ....[11]....
        /*014c*/ 	.word	0x00000740
        /*0150*/ 	.word	0x000000ff
        /*0154*/ 	.word	0x00000068
        /*0158*/ 	.short	0x0100
        /*015a*/ 	.byte	0x08
	.zero		1


	//   ....[12]....
        /*015c*/ 	.word	0x00000750
        /*0160*/ 	.word	0x000000ff
        /*0164*/ 	.word	0x00000050
        /*0168*/ 	.short	0x0100
        /*016a*/ 	.byte	0x08
	.zero		1


	//   ....[13]....
        /*016c*/ 	.word	0x00000760
        /*0170*/ 	.word	0x000000ff
        /*0174*/ 	.word	0x00000070
        /*0178*/ 	.short	0x0100
        /*017a*/ 	.byte	0x08
	.zero		1


	//   ....[14]....
        /*017c*/ 	.word	0x00000770
        /*0180*/ 	.word	0x000000ff
        /*0184*/ 	.word	0x00000058
        /*0188*/ 	.short	0x0100
        /*018a*/ 	.byte	0x08
	.zero		1


	//   ....[15]....
        /*018c*/ 	.word	0x00000780
        /*0190*/ 	.word	0x000000ff
        /*0194*/ 	.word	0x00000078
        /*0198*/ 	.short	0x0100
        /*019a*/ 	.byte	0x08
	.zero		1


	//   ....[16]....
        /*019c*/ 	.word	0x00000bb0
        /*01a0*/ 	.word	0x000000ff
        /*01a4*/ 	.word	0x00000080
        /*01a8*/ 	.short	0x0100
        /*01aa*/ 	.byte	0x06
	.zero		1


	//   ....[17]....
        /*01ac*/ 	.word	0x00000c30
        /*01b0*/ 	.word	0x000000ff
        /*01b4*/ 	.word	0x00000088
        /*01b8*/ 	.short	0x0100
        /*01ba*/ 	.byte	0x06
	.zero		1


	//   ....[18]....
        /*01bc*/ 	.word	0x000019e0
        /*01c0*/ 	.word	0x00000003
        /*01c4*/ 	.word	0x00000000
        /*01c8*/ 	.short	0x010a
        /*01ca*/ 	.byte	0x3f
	.zero		1


	//   ....[19]....
        /*01cc*/ 	.word	0x00001a20
        /*01d0*/ 	.word	0x00000003
        /*01d4*/ 	.word	0x00000000
        /*01d8*/ 	.short	0x010a
        /*01da*/ 	.byte	0x3f
	.zero		1


	//   ....[20]....
        /*01dc*/ 	.word	0x00001db0
        /*01e0*/ 	.word	0x000000ff
        /*01e4*/ 	.word	0x00000000
        /*01e8*/ 	.short	0x010a
        /*01ea*/ 	.byte	0x04
	.zero		1


	//   ....[21]....
        /*01ec*/ 	.word	0x00001df0
        /*01f0*/ 	.word	0x000000ff
        /*01f4*/ 	.word	0x00000000
        /*01f8*/ 	.short	0x010a
        /*01fa*/ 	.byte	0x04
	.zero		1


	//   ....[22]....
        /*01fc*/ 	.word	0x00002080
        /*0200*/ 	.word	0x00000004
        /*0204*/ 	.word	0x00000000
        /*0208*/ 	.short	0x0101
        /*020a*/ 	.byte	0x3f
	.zero		1


	//   ....[23]....
        /*020c*/ 	.word	0x00002270
        /*0210*/ 	.word	0x00000000
        /*0214*/ 	.word	0x00000000
        /*0218*/ 	.short	0x0101
        /*021a*/ 	.byte	0x3f
	.zero		1


	//   ....[24]....
        /*021c*/ 	.word	0x00002de0
        /*0220*/ 	.word	0x000000ff
        /*0224*/ 	.word	0x00000040
        /*0228*/ 	.short	0x010a
        /*022a*/ 	.byte	0x34
	.zero		1


	//   ....[25]....
        /*022c*/ 	.word	0x000036e0
        /*0230*/ 	.word	0x000000ff
        /*0234*/ 	.word	0x00000000
        /*0238*/ 	.short	0x0101
        /*023a*/ 	.byte	0x04
	.zero		1


	//   ....[26]....
        /*023c*/ 	.word	0x000037b0
        /*0240*/ 	.word	0x00000004
        /*0244*/ 	.word	0x00000040
        /*0248*/ 	.short	0x010a
        /*024a*/ 	.byte	0x3f
	.zero		1


	//   ....[27]....
        /*024c*/ 	.word	0x00003ef0
        /*0250*/ 	.word	0x000000ff
        /*0254*/ 	.word	0x00000000
        /*0258*/ 	.short	0x0101
        /*025a*/ 	.byte	0x04
	.zero		1


	//   ....[28]....
        /*025c*/ 	.word	0x00003fe0
        /*0260*/ 	.word	0x00000004
        /*0264*/ 	.word	0x00000040
        /*0268*/ 	.short	0x010a
        /*026a*/ 	.byte	0x3f
	.zero		1


	//   ....[29]....
        /*026c*/ 	.word	0x00004740
        /*0270*/ 	.word	0x000000ff
        /*0274*/ 	.word	0x00000000
        /*0278*/ 	.short	0x0101
        /*027a*/ 	.byte	0x04
	.zero		1


	//   ....[30]....
        /*027c*/ 	.word	0x00004820
        /*0280*/ 	.word	0x00000005
        /*0284*/ 	.word	0x00000040
        /*0288*/ 	.short	0x010a
        /*028a*/ 	.byte	0x3f
	.zero		1


	//   ....[31]....
        /*028c*/ 	.word	0x00004f90
        /*0290*/ 	.word	0x000000ff
        /*0294*/ 	.word	0x00000000
        /*0298*/ 	.short	0x0101
        /*029a*/ 	.byte	0x04
	.zero		1


	//   ....[32]....
        /*029c*/ 	.word	0x00005070
        /*02a0*/ 	.word	0x00000004
        /*02a4*/ 	.word	0x00000040
        /*02a8*/ 	.short	0x010a
        /*02aa*/ 	.byte	0x3f
	.zero		1


	//   ....[33]....
        /*02ac*/ 	.word	0x000057c0
        /*02b0*/ 	.word	0x000000ff
        /*02b4*/ 	.word	0x00000000
        /*02b8*/ 	.short	0x0101
        /*02ba*/ 	.byte	0x04
	.zero		1


	//   ....[34]....
        /*02bc*/ 	.word	0x000058a0
        /*02c0*/ 	.word	0x00000004
        /*02c4*/ 	.word	0x00000040
        /*02c8*/ 	.short	0x010a
        /*02ca*/ 	.byte	0x3f
	.zero		1


	//   ....[35]....
        /*02cc*/ 	.word	0x00005ff0
        /*02d0*/ 	.word	0x000000ff
        /*02d4*/ 	.word	0x00000000
        /*02d8*/ 	.short	0x0101
        /*02da*/ 	.byte	0x04
	.zero		1


	//   ....[36]....
        /*02dc*/ 	.word	0x000060d0
        /*02e0*/ 	.word	0x00000004
        /*02e4*/ 	.word	0x00000040
        /*02e8*/ 	.short	0x010a
        /*02ea*/ 	.byte	0x3f
	.zero		1


	//   ....[37]....
        /*02ec*/ 	.word	0x00006820
        /*02f0*/ 	.word	0x000000ff
        /*02f4*/ 	.word	0x00000000
        /*02f8*/ 	.short	0x0101
        /*02fa*/ 	.byte	0x04
	.zero		1


	//   ....[38]....
        /*02fc*/ 	.word	0x000068f0
        /*0300*/ 	.word	0x00000005
        /*0304*/ 	.word	0x00000040
        /*0308*/ 	.short	0x010a
        /*030a*/ 	.byte	0x3f
	.zero		1


	//   ....[39]....
        /*030c*/ 	.word	0x00007000
        /*0310*/ 	.word	0x000000ff
        /*0314*/ 	.word	0x00000000
        /*0318*/ 	.short	0x0101
        /*031a*/ 	.byte	0x04
	.zero		1


	//   ....[40]....
        /*031c*/ 	.word	0x000079d0
        /*0320*/ 	.word	0x000000ff
        /*0324*/ 	.word	0x00000000
        /*0328*/ 	.short	0x0101
        /*032a*/ 	.byte	0x04
	.zero		1


	//   ....[41]....
        /*032c*/ 	.word	0x00007fe0
        /*0330*/ 	.word	0x000000ff
        /*0334*/ 	.word	0x00000088
        /*0338*/ 	.short	0x010a
        /*033a*/ 	.byte	0x04
	.zero		1


	//   ....[42]....
        /*033c*/ 	.word	0x000083e0
        /*0340*/ 	.word	0x000000ff
        /*0344*/ 	.word	0x00000060
        /*0348*/ 	.short	0x010a
        /*034a*/ 	.byte	0x0d
	.zero		1


	//   ....[43]....
        /*034c*/ 	.word	0x000084d0
        /*0350*/ 	.word	0x000000ff
        /*0354*/ 	.word	0x00000040
        /*0358*/ 	.short	0x010b
        /*035a*/ 	.byte	0x0d
	.zero		1


	//   ....[44]....
        /*035c*/ 	.word	0x00008530
        /*0360*/ 	.word	0x000000ff
        /*0364*/ 	.word	0x00000000
        /*0368*/ 	.short	0x0101
        /*036a*/ 	.byte	0x10
	.zero		1


	//   ....[45]....
        /*036c*/ 	.word	0x00008560
        /*0370*/ 	.word	0x000000ff
        /*0374*/ 	.word	0x00000068
        /*0378*/ 	.short	0x010a
        /*037a*/ 	.byte	0x0d
	.zero		1


	//   ....[46]....
        /*037c*/ 	.word	0x00008670
        /*0380*/ 	.word	0x000000ff
        /*0384*/ 	.word	0x00000048
        /*0388*/ 	.short	0x010b
        /*038a*/ 	.byte	0x0d
	.zero		1


	//   ....[47]....
        /*038c*/ 	.word	0x000086d0
        /*0390*/ 	.word	0x000000ff
        /*0394*/ 	.word	0x00000000
        /*0398*/ 	.short	0x0101
        /*039a*/ 	.byte	0x12
	.zero		1


	//   ....[48]....
        /*039c*/ 	.word	0x00008700
        /*03a0*/ 	.word	0x000000ff
        /*03a4*/ 	.word	0x00000070
        /*03a8*/ 	.short	0x010a
        /*03aa*/ 	.byte	0x0d
	.zero		1


	//   ....[49]....
        /*03ac*/ 	.word	0x00008810
        /*03b0*/ 	.word	0x000000ff
        /*03b4*/ 	.word	0x00000050
        /*03b8*/ 	.short	0x010b
        /*03ba*/ 	.byte	0x0d
	.zero		1


	//   ....[50]....
        /*03bc*/ 	.word	0x00008870
        /*03c0*/ 	.word	0x000000ff
        /*03c4*/ 	.word	0x00000000
        /*03c8*/ 	.short	0x0101
        /*03ca*/ 	.byte	0x15
	.zero		1


	//   ....[51]....
        /*03cc*/ 	.word	0x000088a0
        /*03d0*/ 	.word	0x000000ff
        /*03d4*/ 	.word	0x00000078
        /*03d8*/ 	.short	0x010a
        /*03da*/ 	.byte	0x0d
	.zero		1


	//   ....[52]....
        /*03dc*/ 	.word	0x000089b0
        /*03e0*/ 	.word	0x000000ff
        /*03e4*/ 	.word	0x00000058
        /*03e8*/ 	.short	0x010b
        /*03ea*/ 	.byte	0x0d
	.zero		1


	//   ....[53]....
        /*03ec*/ 	.word	0x00008a10
        /*03f0*/ 	.word	0x000000ff
        /*03f4*/ 	.word	0x00000000
        /*03f8*/ 	.short	0x0101
        /*03fa*/ 	.byte	0x1d
	.zero		1


	//   ....[54]....
        /*03fc*/ 	.word	0x00008a50
        /*0400*/ 	.word	0x000000ff
        /*0404*/ 	.word	0x00000060
        /*0408*/ 	.short	0x010a
        /*040a*/ 	.byte	0x0d
	.zero		1


	//   ....[55]....
        /*040c*/ 	.word	0x00008b50
        /*0410*/ 	.word	0x000000ff
        /*0414*/ 	.word	0x00000040
        /*0418*/ 	.short	0x010b
        /*041a*/ 	.byte	0x0d
	.zero		1


	//   ....[56]....
        /*041c*/ 	.word	0x00008b90
        /*0420*/ 	.word	0x000000ff
        /*0424*/ 	.word	0x00000000
        /*0428*/ 	.short	0x0101
        /*042a*/ 	.byte	0x10
	.zero		1


	//   ....[57]....
        /*042c*/ 	.word	0x00008bc0
        /*0430*/ 	.word	0x000000ff
        /*0434*/ 	.word	0x00000068
        /*0438*/ 	.short	0x010a
        /*043a*/ 	.byte	0x0d
	.zero		1


	//   ....[58]....
        /*043c*/ 	.word	0x00008cc0
        /*0440*/ 	.word	0x000000ff
        /*0444*/ 	.word	0x00000048
        /*0448*/ 	.short	0x010b
        /*044a*/ 	.byte	0x0d
	.zero		1


	//   ....[59]....
        /*044c*/ 	.word	0x00008d00
        /*0450*/ 	.word	0x000000ff
        /*0454*/ 	.word	0x00000000
        /*0458*/ 	.short	0x0101
        /*045a*/ 	.byte	0x12
	.zero		1


	//   ....[60]....
        /*045c*/ 	.word	0x00008d30
        /*0460*/ 	.word	0x000000ff
        /*0464*/ 	.word	0x00000070
        /*0468*/ 	.short	0x010a
        /*046a*/ 	.byte	0x0d
	.zero		1


	//   ....[61]....
        /*046c*/ 	.word	0x00008e30
        /*0470*/ 	.word	0x000000ff
        /*0474*/ 	.word	0x00000050
        /*0478*/ 	.short	0x010b
        /*047a*/ 	.byte	0x0d
	.zero		1


	//   ....[62]....
        /*047c*/ 	.word	0x00008e70
        /*0480*/ 	.word	0x000000ff
        /*0484*/ 	.word	0x00000000
        /*0488*/ 	.short	0x0101
        /*048a*/ 	.byte	0x15
	.zero		1


	//   ....[63]....
        /*048c*/ 	.word	0x00008ea0
        /*0490*/ 	.word	0x000000ff
        /*0494*/ 	.word	0x00000078
        /*0498*/ 	.short	0x010a
        /*049a*/ 	.byte	0x0d
	.zero		1


	//   ....[64]....
        /*049c*/ 	.word	0x00008fa0
        /*04a0*/ 	.word	0x000000ff
        /*04a4*/ 	.word	0x00000058
        /*04a8*/ 	.short	0x010b
        /*04aa*/ 	.byte	0x0d
	.zero		1


	//   ....[65]....
        /*04ac*/ 	.word	0x00008ff0
        /*04b0*/ 	.word	0x000000ff
        /*04b4*/ 	.word	0x00000000
        /*04b8*/ 	.short	0x0101
        /*04ba*/ 	.byte	0x1d
	.zero		1


	//   ....[66]....
        /*04bc*/ 	.word	0x000096b0
        /*04c0*/ 	.word	0x00000000
        /*04c4*/ 	.word	0x00000060
        /*04c8*/ 	.short	0x010a
        /*04ca*/ 	.byte	0x3f
	.zero		1


	//   ....[67]....
        /*04cc*/ 	.word	0x000096f0
        /*04d0*/ 	.word	0x00000000
        /*04d4*/ 	.word	0x00000068
        /*04d8*/ 	.short	0x010a
        /*04da*/ 	.byte	0x3f
	.zero		1


	//   ....[68]....
        /*04dc*/ 	.word	0x00009730
        /*04e0*/ 	.word	0x00000000
        /*04e4*/ 	.word	0x00000070
        /*04e8*/ 	.short	0x010a
        /*04ea*/ 	.byte	0x3f
	.zero		1


	//   ....[69]....
        /*04ec*/ 	.word	0x00009790
        /*04f0*/ 	.word	0x00000000
        /*04f4*/ 	.word	0x00000078
        /*04f8*/ 	.short	0x010a
        /*04fa*/ 	.byte	0x3f
	.zero		1


	//   ....[70]....
        /*04fc*/ 	.word	0x00009ae0
        /*0500*/ 	.word	0x0000000e
        /*0504*/ 	.word	0x00000020
        /*0508*/ 	.short	0x010a
        /*050a*/ 	.byte	0x3f
	.zero		1


	//   ....[71]....
        /*050c*/ 	.word	0x00009e90
        /*0510*/ 	.word	0x00000004
        /*0514*/ 	.word	0x00000088
        /*0518*/ 	.short	0x0101
        /*051a*/ 	.byte	0x3f
	.zero		1


	//   ....[72]....
        /*051c*/ 	.word	0x0000a5a0
        /*0520*/ 	.word	0x00000005
        /*0524*/ 	.word	0x00000000
        /*0528*/ 	.short	0x010a
        /*052a*/ 	.byte	0x3f
	.zero		1


	//   ....[73]....
        /*052c*/ 	.word	0x0000a620
        /*0530*/ 	.word	0x00000007
        /*0534*/ 	.word	0x00000000
        /*0538*/ 	.short	0x010a
        /*053a*/ 	.byte	0x3f
	.zero		1


	//   ....[74]....
        /*053c*/ 	.word	0x0000a6b0
        /*0540*/ 	.word	0x00000006
        /*0544*/ 	.word	0x00000000
        /*0548*/ 	.short	0x010a
        /*054a*/ 	.byte	0x3f
	.zero		1


	//   ....[75]....
        /*054c*/ 	.word	0x0000a740
        /*0550*/ 	.word	0x00000003
        /*0554*/ 	.word	0x00000000
        /*0558*/ 	.short	0x010a
        /*055a*/ 	.byte	0x3f
	.zero		1


	//   ....[76]....
        /*055c*/ 	.word	0x0000a7a0
        /*0560*/ 	.word	0x00000003
        /*0564*/ 	.word	0x00000000
        /*0568*/ 	.short	0x010a
        /*056a*/ 	.byte	0x3f
	.zero		1


	//   ....[77]....
        /*056c*/ 	.word	0x0000a800
        /*0570*/ 	.word	0x00000005
        /*0574*/ 	.word	0x00000000
        /*0578*/ 	.short	0x010a
        /*057a*/ 	.byte	0x3f
	.zero		1


	//   ....[78]....
        /*057c*/ 	.word	0x0000a860
        /*0580*/ 	.word	0x00000005
        /*0584*/ 	.word	0x00000040
        /*0588*/ 	.short	0x010a
        /*058a*/ 	.byte	0x3f
	.zero		1


	//   ....[79]....
        /*058c*/ 	.word	0x0000a8b0
        /*0590*/ 	.word	0x00000004
        /*0594*/ 	.word	0x00000040
        /*0598*/ 	.short	0x010a
        /*059a*/ 	.byte	0x3f
	.zero		1


	//   ....[80]....
        /*059c*/ 	.word	0x0000a900
        /*05a0*/ 	.word	0x00000004
        /*05a4*/ 	.word	0x00000040
        /*05a8*/ 	.short	0x010a
        /*05aa*/ 	.byte	0x3f
	.zero		1


	//   ....[81]....
        /*05ac*/ 	.word	0x0000a950
        /*05b0*/ 	.word	0x00000005
        /*05b4*/ 	.word	0x00000040
        /*05b8*/ 	.short	0x010a
        /*05ba*/ 	.byte	0x3f
	.zero		1


	//   ....[82]....
        /*05bc*/ 	.word	0x0000a9a0
        /*05c0*/ 	.word	0x00000004
        /*05c4*/ 	.word	0x00000040
        /*05c8*/ 	.short	0x010a
        /*05ca*/ 	.byte	0x3f
	.zero		1


	//   ....[83]....
        /*05cc*/ 	.word	0x0000a9f0
        /*05d0*/ 	.word	0x00000004
        /*05d4*/ 	.word	0x00000040
        /*05d8*/ 	.short	0x010a
        /*05da*/ 	.byte	0x3f
	.zero		1


	//   ....[84]....
        /*05dc*/ 	.word	0x0000aa40
        /*05e0*/ 	.word	0x00000004
        /*05e4*/ 	.word	0x00000040
        /*05e8*/ 	.short	0x010a
        /*05ea*/ 	.byte	0x3f
	.zero		1


	//   ....[85]....
        /*05ec*/ 	.word	0x0000aa90
        /*05f0*/ 	.word	0x00000005
        /*05f4*/ 	.word	0x00000040
        /*05f8*/ 	.short	0x010a
        /*05fa*/ 	.byte	0x3f
	.zero		1


	//   ....[86]....
        /*05fc*/ 	.word	0x0000aaf0
        /*0600*/ 	.word	0x00000003
        /*0604*/ 	.word	0x00000088
        /*0608*/ 	.short	0x010a
        /*060a*/ 	.byte	0x3f
	.zero		1


	//   ....[87]....
        /*060c*/ 	.word	0x0000ab50
        /*0610*/ 	.word	0x00000005
        /*0614*/ 	.word	0x00000060
        /*0618*/ 	.short	0x010a
        /*061a*/ 	.byte	0x3f
	.zero		1


	//   ....[88]....
        /*061c*/ 	.word	0x0000abb0
        /*0620*/ 	.word	0x00000005
        /*0624*/ 	.word	0x00000068
        /*0628*/ 	.short	0x010a
        /*062a*/ 	.byte	0x3f
	.zero		1


	//   ....[89]....
        /*062c*/ 	.word	0x0000ac10
        /*0630*/ 	.word	0x00000005
        /*0634*/ 	.word	0x00000070
        /*0638*/ 	.short	0x010a
        /*063a*/ 	.byte	0x3f
	.zero		1


	//   ....[90]....
        /*063c*/ 	.word	0x0000ac70
        /*0640*/ 	.word	0x00000005
        /*0644*/ 	.word	0x00000078
        /*0648*/ 	.short	0x010a
        /*064a*/ 	.byte	0x3f
	.zero		1


	//   ....[91]....
        /*064c*/ 	.word	0x0000acd0
        /*0650*/ 	.word	0x00000005
        /*0654*/ 	.word	0x00000060
        /*0658*/ 	.short	0x010a
        /*065a*/ 	.byte	0x3f
	.zero		1


	//   ....[92]....
        /*065c*/ 	.word	0x0000ad30
        /*0660*/ 	.word	0x00000005
        /*0664*/ 	.word	0x00000068
        /*0668*/ 	.short	0x010a
        /*066a*/ 	.byte	0x3f
	.zero		1


	//   ....[93]....
        /*066c*/ 	.word	0x0000ad90
        /*0670*/ 	.word	0x00000005
        /*0674*/ 	.word	0x00000070
        /*0678*/ 	.short	0x010a
        /*067a*/ 	.byte	0x3f
	.zero		1


	//   ....[94]....
        /*067c*/ 	.word	0x0000adf0
        /*0680*/ 	.word	0x00000005
        /*0684*/ 	.word	0x00000078
        /*0688*/ 	.short	0x010a
        /*068a*/ 	.byte	0x3f
	.zero		1


	//   ....[95]....
        /*068c*/ 	.word	0x0000ae40
        /*0690*/ 	.word	0x00000000
        /*0694*/ 	.word	0x00000060
        /*0698*/ 	.short	0x010a
        /*069a*/ 	.byte	0x3f
	.zero		1


	//   ....[96]....
        /*069c*/ 	.word	0x0000ae90
        /*06a0*/ 	.word	0x00000000
        /*06a4*/ 	.word	0x00000068
        /*06a8*/ 	.short	0x010a
        /*06aa*/ 	.byte	0x3f
	.zero		1


	//   ....[97]....
        /*06ac*/ 	.word	0x0000aee0
        /*06b0*/ 	.word	0x00000000
        /*06b4*/ 	.word	0x00000070
        /*06b8*/ 	.short	0x010a
        /*06ba*/ 	.byte	0x3f
	.zero		1


	//   ....[98]....
        /*06bc*/ 	.word	0x0000afb0
        /*06c0*/ 	.word	0x0000000e
        /*06c4*/ 	.word	0x00000020
        /*06c8*/ 	.short	0x010a
        /*06ca*/ 	.byte	0x3f
	.zero		1


	//   ....[99]....
        /*06cc*/ 	.word	0x0000b080
        /*06d0*/ 	.word	0x00000005
        /*06d4*/ 	.word	0x00000000
        /*06d8*/ 	.short	0x010a
        /*06da*/ 	.byte	0x3f
	.zero		1


	//   ....[100]....
        /*06dc*/ 	.word	0x0000b0d0
        /*06e0*/ 	.word	0x00000007
        /*06e4*/ 	.word	0x00000000
        /*06e8*/ 	.short	0x010a
        /*06ea*/ 	.byte	0x3f
	.zero		1


	//   ....[101]....
        /*06ec*/ 	.word	0x0000b120
        /*06f0*/ 	.word	0x00000006
        /*06f4*/ 	.word	0x00000000
        /*06f8*/ 	.short	0x010a
        /*06fa*/ 	.byte	0x3f
	.zero		1


	//----- nvinfo : EIATTR_NUM_MBARRIERS
	.align		4
.L_38:
        /*06fc*/ 	.byte	0x03, 0x38
        /*06fe*/ 	.short	0x0012


	//----- nvinfo : EIATTR_EXIT_INSTR_OFFSETS
	.align		4
        /*0700*/ 	.byte	0x04, 0x1c
        /*0702*/ 	.short	(.L_40 - .L_39)


	//   ....[0]....
.L_39:
        /*0704*/ 	.word	0x0000a790


	//----- nvinfo : EIATTR_MAX_THREADS
	.align		4
.L_40:
        /*0708*/ 	.byte	0x04, 0x05
        /*070a*/ 	.short	(.L_42 - .L_41)
.L_41:
        /*070c*/ 	.word	0x00000180
        /*0710*/ 	.word	0x00000001
        /*0714*/ 	.word	0x00000001


	//----- nvinfo : EIATTR_CRS_STACK_SIZE
	.align		4
.L_42:
        /*0718*/ 	.byte	0x04, 0x1e
        /*071a*/ 	.short	(.L_44 - .L_43)
.L_43:
        /*071c*/ 	.word	0x00000000


	//----- nvinfo : EIATTR_CBANK_PARAM_SIZE
	.align		4
.L_44:
        /*0720*/ 	.byte	0x03, 0x19
        /*0722*/ 	.short	0x0770


	//----- nvinfo : EIATTR_PARAM_CBANK
	.align		4
        /*0724*/ 	.byte	0x04, 0x0a
        /*0726*/ 	.short	(.L_46 - .L_45)
	.align		4
.L_45:
        /*0728*/ 	.word	index@(.nv.constant0._ZN7cutlass13device_kernelINS_4gemm6kernel13GemmUniversalIN4cute5tupleIJiiiiEEENS1_10collective13CollectiveMmaINS1_34MainloopSm90TmaGmmaWarpSpecializedILi4ENS5_IJNS4_1CILi2EEENSA_ILi1EEESC_EEENS1_35KernelTmaWarpSpecializedCooperativeEEENS5_IJNSA_ILi128EEENSA_ILi256EEENSA_ILi64EEEEEENS_10bfloat16_tENS5_IJlSC_lEEESK_SL_NS4_8TiledMMAINS4_8MMA_AtomIJNS4_4SM904GMMA28MMA_64x256x16_F32BF16BF16_SSILNSP_5MajorE0ELSR_0ELNSP_7ScaleInE1ELSS_1EEEEEENS4_6LayoutISD_NS5_IJSC_NSA_ILi0EEESW_EEEEENS5_IJNS4_10UnderscoreESZ_SZ_EEEEENS4_13SM90_TMA_LOADENS4_14ComposedLayoutINS4_7SwizzleILi3ELi4ELi3EEENS4_18smem_ptr_flag_bitsILi16EEENSV_INS5_IJNSA_ILi8EEESI_EEENS5_IJSI_SC_EEEEEEEvNS4_8identityENS4_23SM90_TMA_LOAD_MULTICASTES1C_vS1D_EENS_8epilogue10collective18CollectiveEpilogueINS1G_22Sm90TmaWarpSpecializedILi4ELi2ELi16ELb1ELb0EEEJSJ_NS5_IJSG_NSA_ILi32EEEEEESK_SL_SK_SL_NS1G_6fusion15FusionCallbacksIS1K_NS1N_23LinCombPerRowBiasEltActINS1G_6thread4ReLuESK_fSK_SK_fLi8ELNS_15FloatRoundStyleE2EEESJ_S1M_JEEES12_NS13_INS14_ILi2ELi4ELi3EEES17_NSV_INS5_IJS18_S1L_EEENS5_IJS1L_SC_EEEEEEENS4_17SM75_U32x4_LDSM_NENS4_14SM90_TMA_STOREES1Z_NS4_17SM90_U32x4_STSM_NENS4_9Copy_AtomIJS22_NS_6half_tEEEEvEEEvvEEEEvNT_6ParamsE)
        /*072c*/ 	.short	0x0210
        /*072e*/ 	.short	0x0770


	//----- nvinfo : EIATTR_SW_WAR
	.align		4
.L_46:
        /*0730*/ 	.byte	0x04, 0x36
        /*0732*/ 	.short	(.L_48 - .L_47)
.L_47:
        /*0734*/ 	.word	0x00000008
.L_48:


//--------------------- .nv.callgraph             --------------------------
	.section	.nv.callgraph,"",@"SHT_CUDA_CALLGRAPH"
	.align	4
	.sectionentsize	8
	.align		4
        /*0000*/ 	.word	0x00000000
	.align		4
        /*0004*/ 	.word	0xffffffff
	.align		4
        /*0008*/ 	.word	index@(_ZN7cutlass13device_kernelINS_4gemm6kernel13GemmUniversalIN4cute5tupleIJiiiiEEENS1_10collective13CollectiveMmaINS1_34MainloopSm90TmaGmmaWarpSpecializedILi4ENS5_IJNS4_1CILi2EEENSA_ILi1EEESC_EEENS1_35KernelTmaWarpSpecializedCooperativeEEENS5_IJNSA_ILi128EEENSA_ILi256EEENSA_ILi64EEEEEENS_10bfloat16_tENS5_IJlSC_lEEESK_SL_NS4_8TiledMMAINS4_8MMA_AtomIJNS4_4SM904GMMA28MMA_64x256x16_F32BF16BF16_SSILNSP_5MajorE0ELSR_0ELNSP_7ScaleInE1ELSS_1EEEEEENS4_6LayoutISD_NS5_IJSC_NSA_ILi0EEESW_EEEEENS5_IJNS4_10UnderscoreESZ_SZ_EEEEENS4_13SM90_TMA_LOADENS4_14ComposedLayoutINS4_7SwizzleILi3ELi4ELi3EEENS4_18smem_ptr_flag_bitsILi16EEENSV_INS5_IJNSA_ILi8EEESI_EEENS5_IJSI_SC_EEEEEEEvNS4_8identityENS4_23SM90_TMA_LOAD_MULTICASTES1C_vS1D_EENS_8epilogue10collective18CollectiveEpilogueINS1G_22Sm90TmaWarpSpecializedILi4ELi2ELi16ELb1ELb0EEEJSJ_NS5_IJSG_NSA_ILi32EEEEEESK_SL_SK_SL_NS1G_6fusion15FusionCallbacksIS1K_NS1N_23LinCombPerRowBiasEltActINS1G_6thread4ReLuESK_fSK_SK_fLi8ELNS_15FloatRoundStyleE2EEESJ_S1M_JEEES12_NS13_INS14_ILi2ELi4ELi3EEES17_NSV_INS5_IJS18_S1L_EEENS5_IJS1L_SC_EEEEEEENS4_17SM75_U32x4_LDSM_NENS4_14SM90_TMA_STOREES1Z_NS4_17SM90_U32x4_STSM_NENS4_9Copy_AtomIJS22_NS_6half_tEEEEvEEEvvEEEEvNT_6ParamsE)
	.align		4
        /*000c*/ 	.word	index@(__assertfail)
	.align		4
        /*0010*/ 	.word	0x00000000
	.align		4
        /*0014*/ 	.word	0xfffffffe
	.align		4
        /*0018*/ 	.word	0x00000000
	.align		4
        /*001c*/ 	.word	0xfffffffd
	.align		4
        /*0020*/ 	.word	0x00000000
	.align		4
        /*0024*/ 	.word	0xfffffffc


//--------------------- .nv.constant4             --------------------------
	.section	.nv.constant4,"a",@progbits
	.align	8
	.align		8
.nv.constant4:
        /*0000*/ 	.dword	__assertfail
	.align		8
        /*0008*/ 	.dword	__unnamed_1
	.align		8
        /*0010*/ 	.dword	__unnamed_2
	.align		8
        /*0018*/ 	.dword	_ZN39_INTERNAL_4108b876_4_k_cu_b706b53c_27444cuda3std3__45__cpo5beginE
	.align		8
        /*0020*/ 	.dword	_ZN39_INTERNAL_4108b876_4_k_cu_b706b53c_27444cuda3std3__45__cpo3endE
	.align		8
        /*0028*/ 	.dword	_ZN39_INTERNAL_4108b876_4_k_cu_b706b53c_27444cuda3std3__45__cpo6cbeginE
	.align		8
        /*0030*/ 	.dword	_ZN39_INTERNAL_4108b876_4_k_cu_b706b53c_27444cuda3std3__45__cpo4cendE
	.align		8
        /*0038*/ 	.dword	_ZN39_INTERNAL_4108b876_4_k_cu_b706b53c_27444cuda3std3__441_GLOBAL__N__4108b876_4_k_cu_b706b53c_27446ignoreE
	.align		8
        /*0040*/ 	.dword	_ZN39_INTERNAL_4108b876_4_k_cu_b706b53c_27444cuda3std3__419piecewise_constructE
	.align		8
        /*0048*/ 	.dword	_ZN39_INTERNAL_4108b876_4_k_cu_b706b53c_27444cuda3std3__48in_placeE
	.align		8
        /*0050*/ 	.dword	_ZN39_INTERNAL_4108b876_4_k_cu_b706b53c_27444cuda3std6ranges3__45__cpo4swapE
	.align		8
        /*0058*/ 	.dword	_ZN39_INTERNAL_4108b876_4_k_cu_b706b53c_27444cuda3std6ranges3__45__cpo9iter_moveE
	.align		8
        /*0060*/ 	.dword	_ZN39_INTERNAL_4108b876_4_k_cu_b706b53c_27444cute7productE
	.align		8
        /*0068*/ 	.dword	_ZN39_INTERNAL_4108b876_4_k_cu_b706b53c_27444cute1_E
	.align		8
        /*0070*/ 	.dword	$str$22
	.align		8
        /*0078*/ 	.dword	$str$23
	.align		8
        /*0080*/ 	.dword	$str$26
	.align		8
        /*0088*/ 	.dword	$str$27


//--------------------- .text._ZN7cutlass13device_kernelINS_4gemm6kernel13GemmUniversalIN4cute5tupleIJiiiiEEENS1_10collective13CollectiveMmaINS1_34MainloopSm90TmaGmmaWarpSpecializedILi4ENS5_IJNS4_1CILi2EEENSA_ILi1EEESC_EEENS1_35KernelTmaWarpSpecializedCooperativeEEENS5_IJNSA_ILi128EEENSA_ILi256EEENSA_ILi64EEEEEENS_10bfloat16_tENS5_IJlSC_lEEESK_SL_NS4_8TiledMMAINS4_8MMA_AtomIJNS4_4SM904GMMA28MMA_64x256x16_F32BF16BF16_SSILNSP_5MajorE0ELSR_0ELNSP_7ScaleInE1ELSS_1EEEEEENS4_6LayoutISD_NS5_IJSC_NSA_ILi0EEESW_EEEEENS5_IJNS4_10UnderscoreESZ_SZ_EEEEENS4_13SM90_TMA_LOADENS4_14ComposedLayoutINS4_7SwizzleILi3ELi4ELi3EEENS4_18smem_ptr_flag_bitsILi16EEENSV_INS5_IJNSA_ILi8EEESI_EEENS5_IJSI_SC_EEEEEEEvNS4_8identityENS4_23SM90_TMA_LOAD_MULTICASTES1C_vS1D_EENS_8epilogue10collective18CollectiveEpilogueINS1G_22Sm90TmaWarpSpecializedILi4ELi2ELi16ELb1ELb0EEEJSJ_NS5_IJSG_NSA_ILi32EEEEEESK_SL_SK_SL_NS1G_6fusion15FusionCallbacksIS1K_NS1N_23LinCombPerRowBiasEltActINS1G_6thread4ReLuESK_fSK_SK_fLi8ELNS_15FloatRoundStyleE2EEESJ_S1M_JEEES12_NS13_INS14_ILi2ELi4ELi3EEES17_NSV_INS5_IJS18_S1L_EEENS5_IJS1L_SC_EEEEEEENS4_17SM75_U32x4_LDSM_NENS4_14SM90_TMA_STOREES1Z_NS4_17SM90_U32x4_STSM_NENS4_9Copy_AtomIJS22_NS_6half_tEEEEvEEEvvEEEEvNT_6ParamsE --------------------------
	.section	.text._ZN7cutlass13device_kernelINS_4gemm6kernel13GemmUniversalIN4cute5tupleIJiiiiEEENS1_10collective13CollectiveMmaINS1_34MainloopSm90TmaGmmaWarpSpecializedILi4ENS5_IJNS4_1CILi2EEENSA_ILi1EEESC_EEENS1_35KernelTmaWarpSpecializedCooperativeEEENS5_IJNSA_ILi128EEENSA_ILi256EEENSA_ILi64EEEEEENS_10bfloat16_tENS5_IJlSC_lEEESK_SL_NS4_8TiledMMAINS4_8MMA_AtomIJNS4_4SM904GMMA28MMA_64x256x16_F32BF16BF16_SSILNSP_5MajorE0ELSR_0ELNSP_7ScaleInE1ELSS_1EEEEEENS4_6LayoutISD_NS5_IJSC_NSA_ILi0EEESW_EEEEENS5_IJNS4_10UnderscoreESZ_SZ_EEEEENS4_13SM90_TMA_LOADENS4_14ComposedLayoutINS4_7SwizzleILi3ELi4ELi3EEENS4_18smem_ptr_flag_bitsILi16EEENSV_INS5_IJNSA_ILi8EEESI_EEENS5_IJSI_SC_EEEEEEEvNS4_8identityENS4_23SM90_TMA_LOAD_MULTICASTES1C_vS1D_EENS_8epilogue10collective18CollectiveEpilogueINS1G_22Sm90TmaWarpSpecializedILi4ELi2ELi16ELb1ELb0EEEJSJ_NS5_IJSG_NSA_ILi32EEEEEESK_SL_SK_SL_NS1G_6fusion15FusionCallbacksIS1K_NS1N_23LinCombPerRowBiasEltActINS1G_6thread4ReLuESK_fSK_SK_fLi8ELNS_15FloatRoundStyleE2EEESJ_S1M_JEEES12_NS13_INS14_ILi2ELi4ELi3EEES17_NSV_INS5_IJS18_S1L_EEENS5_IJS1L_SC_EEEEEEENS4_17SM75_U32x4_LDSM_NENS4_14SM90_TMA_STOREES1Z_NS4_17SM90_U32x4_STSM_NENS4_9Copy_AtomIJS22_NS_6half_tEEEEvEEEvvEEEEvNT_6ParamsE,"ax",@progbits
	.align	128
.text._ZN7cutlass13device_kernelINS_4gemm6kernel13GemmUniversalIN4cute5tupleIJiiiiEEENS1_10collective13CollectiveMmaINS1_34MainloopSm90TmaGmmaWarpSpecializedILi4ENS5_IJNS4_1CILi2EEENSA_ILi1EEESC_EEENS1_35KernelTmaWarpSpecializedCooperativeEEENS5_IJNSA_ILi128EEENSA_ILi256EEENSA_ILi64EEEEEENS_10bfloat16_tENS5_IJlSC_lEEESK_SL_NS4_8TiledMMAINS4_8MMA_AtomIJNS4_4SM904GMMA28MMA_64x256x16_F32BF16BF16_SSILNSP_5MajorE0ELSR_0ELNSP_7ScaleInE1ELSS_1EEEEEENS4_6LayoutISD_NS5_IJSC_NSA_ILi0EEESW_EEEEENS5_IJNS4_10UnderscoreESZ_SZ_EEEEENS4_13SM90_TMA_LOADENS4_14ComposedLayoutINS4_7SwizzleILi3ELi4ELi3EEENS4_18smem_ptr_flag_bitsILi16EEENSV_INS5_IJNSA_ILi8EEESI_EEENS5_IJSI_SC_EEEEEEEvNS4_8identityENS4_23SM90_TMA_LOAD_MULTICASTES1C_vS1D_EENS_8epilogue10collective18CollectiveEpilogueINS1G_22Sm90TmaWarpSpecializedILi4ELi2ELi16ELb1ELb0EEEJSJ_NS5_IJSG_NSA_ILi32EEEEEESK_SL_SK_SL_NS1G_6fusion15FusionCallbacksIS1K_NS1N_23LinCombPerRowBiasEltActINS1G_6thread4ReLuESK_fSK_SK_fLi8ELNS_15FloatRoundStyleE2EEESJ_S1M_JEEES12_NS13_INS14_ILi2ELi4ELi3EEES17_NSV_INS5_IJS18_S1L_EEENS5_IJS1L_SC_EEEEEEENS4_17SM75_U32x4_LDSM_NENS4_14SM90_TMA_STOREES1Z_NS4_17SM90_U32x4_STSM_NENS4_9Copy_AtomIJS22_NS_6half_tEEEEvEEEvvEEEEvNT_6ParamsE:
        .type           _ZN7cutlass13device_kernelINS_4gemm6kernel13GemmUniversalIN4cute5tupleIJiiiiEEENS1_10collective13CollectiveMmaINS1_34MainloopSm90TmaGmmaWarpSpecializedILi4ENS5_IJNS4_1CILi2EEENSA_ILi1EEESC_EEENS1_35KernelTmaWarpSpecializedCooperativeEEENS5_IJNSA_ILi128EEENSA_ILi256EEENSA_ILi64EEEEEENS_10bfloat16_tENS5_IJlSC_lEEESK_SL_NS4_8TiledMMAINS4_8MMA_AtomIJNS4_4SM904GMMA28MMA_64x256x16_F32BF16BF16_SSILNSP_5MajorE0ELSR_0ELNSP_7ScaleInE1ELSS_1EEEEEENS4_6LayoutISD_NS5_IJSC_NSA_ILi0EEESW_EEEEENS5_IJNS4_10UnderscoreESZ_SZ_EEEEENS4_13SM90_TMA_LOADENS4_14ComposedLayoutINS4_7SwizzleILi3ELi4ELi3EEENS4_18smem_ptr_flag_bitsILi16EEENSV_INS5_IJNSA_ILi8EEESI_EEENS5_IJSI_SC_EEEEEEEvNS4_8identityENS4_23SM90_TMA_LOAD_MULTICASTES1C_vS1D_EENS_8epilogue10collective18CollectiveEpilogueINS1G_22Sm90TmaWarpSpecializedILi4ELi2ELi16ELb1ELb0EEEJSJ_NS5_IJSG_NSA_ILi32EEEEEESK_SL_SK_SL_NS1G_6fusion15FusionCallbacksIS1K_NS1N_23LinCombPerRowBiasEltActINS1G_6thread4ReLuESK_fSK_SK_fLi8ELNS_15FloatRoundStyleE2EEESJ_S1M_JEEES12_NS13_INS14_ILi2ELi4ELi3EEES17_NSV_INS5_IJS18_S1L_EEENS5_IJS1L_SC_EEEEEEENS4_17SM75_U32x4_LDSM_NENS4_14SM90_TMA_STOREES1Z_NS4_17SM90_U32x4_STSM_NENS4_9Copy_AtomIJS22_NS_6half_tEEEEvEEEvvEEEEvNT_6ParamsE,@function
        .size           _ZN7cutlass13device_kernelINS_4gemm6kernel13GemmUniversalIN4cute5tupleIJiiiiEEENS1_10collective13CollectiveMmaINS1_34MainloopSm90TmaGmmaWarpSpecializedILi4ENS5_IJNS4_1CILi2EEENSA_ILi1EEESC_EEENS1_35KernelTmaWarpSpecializedCooperativeEEENS5_IJNSA_ILi128EEENSA_ILi256EEENSA_ILi64EEEEEENS_10bfloat16_tENS5_IJlSC_lEEESK_SL_NS4_8TiledMMAINS4_8MMA_AtomIJNS4_4SM904GMMA28MMA_64x256x16_F32BF16BF16_SSILNSP_5MajorE0ELSR_0ELNSP_7ScaleInE1ELSS_1EEEEEENS4_6LayoutISD_NS5_IJSC_NSA_ILi0EEESW_EEEEENS5_IJNS4_10UnderscoreESZ_SZ_EEEEENS4_13SM90_TMA_LOADENS4_14ComposedLayoutINS4_7SwizzleILi3ELi4ELi3EEENS4_18smem_ptr_flag_bitsILi16EEENSV_INS5_IJNSA_ILi8EEESI_EEENS5_IJSI_SC_EEEEEEEvNS4_8identityENS4_23SM90_TMA_LOAD_MULTICASTES1C_vS1D_EENS_8epilogue10collective18CollectiveEpilogueINS1G_22Sm90TmaWarpSpecializedILi4ELi2ELi16ELb1ELb0EEEJSJ_NS5_IJSG_NSA_ILi32EEEEEESK_SL_SK_SL_NS1G_6fusion15FusionCallbacksIS1K_NS1N_23LinCombPerRowBiasEltActINS1G_6thread4ReLuESK_fSK_SK_fLi8ELNS_15FloatRoundStyleE2EEESJ_S1M_JEEES12_NS13_INS14_ILi2ELi4ELi3EEES17_NSV_INS5_IJS18_S1L_EEENS5_IJS1L_SC_EEEEEEENS4_17SM75_U32x4_LDSM_NENS4_14SM90_TMA_STOREES1Z_NS4_17SM90_U32x4_STSM_NENS4_9Copy_AtomIJS22_NS_6half_tEEEEvEEEvvEEEEvNT_6ParamsE,(.L_x_267 - _ZN7cutlass13device_kernelINS_4gemm6kernel13GemmUniversalIN4cute5tupleIJiiiiEEENS1_10collective13CollectiveMmaINS1_34MainloopSm90TmaGmmaWarpSpecializedILi4ENS5_IJNS4_1CILi2EEENSA_ILi1EEESC_EEENS1_35KernelTmaWarpSpecializedCooperativeEEENS5_IJNSA_ILi128EEENSA_ILi256EEENSA_ILi64EEEEEENS_10bfloat16_tENS5_IJlSC_lEEESK_SL_NS4_8TiledMMAINS4_8MMA_AtomIJNS4_4SM904GMMA28MMA_64x256x16_F32BF16BF16_SSILNSP_5MajorE0ELSR_0ELNSP_7ScaleInE1ELSS_1EEEEEENS4_6LayoutISD_NS5_IJSC_NSA_ILi0EEESW_EEEEENS5_IJNS4_10UnderscoreESZ_SZ_EEEEENS4_13SM90_TMA_LOADENS4_14ComposedLayoutINS4_7SwizzleILi3ELi4ELi3EEENS4_18smem_ptr_flag_bitsILi16EEENSV_INS5_IJNSA_ILi8EEESI_EEENS5_IJSI_SC_EEEEEEEvNS4_8identityENS4_23SM90_TMA_LOAD_MULTICASTES1C_vS1D_EENS_8epilogue10collective18CollectiveEpilogueINS1G_22Sm90TmaWarpSpecializedILi4ELi2ELi16ELb1ELb0EEEJSJ_NS5_IJSG_NSA_ILi32EEEEEESK_SL_SK_SL_NS1G_6fusion15FusionCallbacksIS1K_NS1N_23LinCombPerRowBiasEltActINS1G_6thread4ReLuESK_fSK_SK_fLi8ELNS_15FloatRoundStyleE2EEESJ_S1M_JEEES12_NS13_INS14_ILi2ELi4ELi3EEES17_NSV_INS5_IJS18_S1L_EEENS5_IJS1L_SC_EEEEEEENS4_17SM75_U32x4_LDSM_NENS4_14SM90_TMA_STOREES1Z_NS4_17SM90_U32x4_STSM_NENS4_9Copy_AtomIJS22_NS_6half_tEEEEvEEEvvEEEEvNT_6ParamsE)
        .other          _ZN7cutlass13device_kernelINS_4gemm6kernel13GemmUniversalIN4cute5tupleIJiiiiEEENS1_10collective13CollectiveMmaINS1_34MainloopSm90TmaGmmaWarpSpecializedILi4ENS5_IJNS4_1CILi2EEENSA_ILi1EEESC_EEENS1_35KernelTmaWarpSpecializedCooperativeEEENS5_IJNSA_ILi128EEENSA_ILi256EEENSA_ILi64EEEEEENS_10bfloat16_tENS5_IJlSC_lEEESK_SL_NS4_8TiledMMAINS4_8MMA_AtomIJNS4_4SM904GMMA28MMA_64x256x16_F32BF16BF16_SSILNSP_5MajorE0ELSR_0ELNSP_7ScaleInE1ELSS_1EEEEEENS4_6LayoutISD_NS5_IJSC_NSA_ILi0EEESW_EEEEENS5_IJNS4_10UnderscoreESZ_SZ_EEEEENS4_13SM90_TMA_LOADENS4_14ComposedLayoutINS4_7SwizzleILi3ELi4ELi3EEENS4_18smem_ptr_flag_bitsILi16EEENSV_INS5_IJNSA_ILi8EEESI_EEENS5_IJSI_SC_EEEEEEEvNS4_8identityENS4_23SM90_TMA_LOAD_MULTICASTES1C_vS1D_EENS_8epilogue10collective18CollectiveEpilogueINS1G_22Sm90TmaWarpSpecializedILi4ELi2ELi16ELb1ELb0EEEJSJ_NS5_IJSG_NSA_ILi32EEEEEESK_SL_SK_SL_NS1G_6fusion15FusionCallbacksIS1K_NS1N_23LinCombPerRowBiasEltActINS1G_6thread4ReLuESK_fSK_SK_fLi8ELNS_15FloatRoundStyleE2EEESJ_S1M_JEEES12_NS13_INS14_ILi2ELi4ELi3EEES17_NSV_INS5_IJS18_S1L_EEENS5_IJS1L_SC_EEEEEEENS4_17SM75_U32x4_LDSM_NENS4_14SM90_TMA_STOREES1Z_NS4_17SM90_U32x4_STSM_NENS4_9Copy_AtomIJS22_NS_6half_tEEEEvEEEvvEEEEvNT_6ParamsE,@"STO_CUDA_ENTRY STV_DEFAULT"
_ZN7cutlass13device_kernelINS_4gemm6kernel13GemmUniversalIN4cute5tupleIJiiiiEEENS1_10collective13CollectiveMmaINS1_34MainloopSm90TmaGmmaWarpSpecializedILi4ENS5_IJNS4_1CILi2EEENSA_ILi1EEESC_EEENS1_35KernelTmaWarpSpecializedCooperativeEEENS5_IJNSA_ILi128EEENSA_ILi256EEENSA_ILi64EEEEEENS_10bfloat16_tENS5_IJlSC_lEEESK_SL_NS4_8TiledMMAINS4_8MMA_AtomIJNS4_4SM904GMMA28MMA_64x256x16_F32BF16BF16_SSILNSP_5MajorE0ELSR_0ELNSP_7ScaleInE1ELSS_1EEEEEENS4_6LayoutISD_NS5_IJSC_NSA_ILi0EEESW_EEEEENS5_IJNS4_10UnderscoreESZ_SZ_EEEEENS4_13SM90_TMA_LOADENS4_14ComposedLayoutINS4_7SwizzleILi3ELi4ELi3EEENS4_18smem_ptr_flag_bitsILi16EEENSV_INS5_IJNSA_ILi8EEESI_EEENS5_IJSI_SC_EEEEEEEvNS4_8identityENS4_23SM90_TMA_LOAD_MULTICASTES1C_vS1D_EENS_8epilogue10collective18CollectiveEpilogueINS1G_22Sm90TmaWarpSpecializedILi4ELi2ELi16ELb1ELb0EEEJSJ_NS5_IJSG_NSA_ILi32EEEEEESK_SL_SK_SL_NS1G_6fusion15FusionCallbacksIS1K_NS1N_23LinCombPerRowBiasEltActINS1G_6thread4ReLuESK_fSK_SK_fLi8ELNS_15FloatRoundStyleE2EEESJ_S1M_JEEES12_NS13_INS14_ILi2ELi4ELi3EEES17_NSV_INS5_IJS18_S1L_EEENS5_IJS1L_SC_EEEEEEENS4_17SM75_U32x4_LDSM_NENS4_14SM90_TMA_STOREES1Z_NS4_17SM90_U32x4_STSM_NENS4_9Copy_AtomIJS22_NS_6half_tEEEEvEEEvvEEEEvNT_6ParamsE:
[----:B------:R-:W1:Y:S01]  /*0000*/  LDC R1, c[0x0][0x28] ;  /* 0x00000a00ff017b82 */ /* 0x000e620000000800 */
[----:B------:R-:W2:Y:S07]  /*0010*/  S2R R18, SR_TID.X ;  /* 0x0000000000127919 */ /* 0x000eae0000002100 */
[----:B------:R-:W3:Y:S01]  /*0020*/  LDC.64 R4, c[0x0][0x588] ;  /* 0x00016200ff047b82 */ /* 0x000ee20000000a00 */
[----:B------:R-:W-:Y:S01]  /*0030*/  ELECT P0, URZ, PT ;  /* 0x00000000003f782f */ /* 0x000fe20003800000 */
[----:B------:R-:W-:Y:S01]  /*0040*/  BSSY B0, `(.L_x_0) ;  /* 0x0000016000007945 */ /* 0x000fe20003800000 */
[----:B--2---:R-:W-:-:S02]  /*0050*/  SHF.R.U32.HI R8, RZ, 0x5, R18 ;  /* 0x00000005ff087819 */ /* 0x004fc40000011612 */
[----:B------:R-:W-:-:S03]  /*0060*/  SHF.R.U32.HI R2, RZ, 0x7, R18 ;  /* 0x00000007ff027819 */ /* 0x000fc60000011612 */
[----:B------:R-:W2:Y:S04]  /*0070*/  SHFL.IDX PT, R0, R8, RZ, 0x1f ;  /* 0x00001fff08007589 */ /* 0x000ea800000e0000 */
[----:B------:R4:W1:Y:S01]  /*0080*/  SHFL.IDX PT, R7, R2, RZ, 0x1f ;  /* 0x00001fff02077589 */ /* 0x00086200000e0000 */
[----:B--2---:R-:W-:Y:S02]  /*0090*/  ISETP.NE.OR P0, PT, R0, RZ, !P0 ;  /* 0x000000ff0000720c */ /* 0x004fe40004705670 */
[----:B------:R-:W-:-:S11]  /*00a0*/  SHF.R.S32.HI R3, RZ, 0x1f, R0 ;  /* 0x0000001fff037819 */ /* 0x000fd60000011400 */
[----:B-1-34-:R-:W-:Y:S05]  /*00b0*/  @P0 BRA `(.L_x_1) ;  /* 0x0000000000380947 */ /* 0x01afea0003800000 */
[----:B------:R-:W-:Y:S02]  /*00c0*/  ULDC.64 UR4, c[0x0][0x198] ;  /* 0x0000660000047ab9 */ /* 0x000fe40000000a00 */
[----:B------:R-:W-:Y:S02]  /*00d0*/  UIADD3 UR6, UP0, UR4, 0xf0, URZ ;  /* 0x000000f004067890 */ /* 0x000fe4000ff1e03f */
[----:B------:R-:W-:Y:S02]  /*00e0*/  UIADD3 UR8, UP1, UR4, 0x1f0, URZ ;  /* 0x000001f004087890 */ /* 0x000fe4000ff3e03f */
[----:B------:R-:W-:Y:S02]  /*00f0*/  UIADD3 UR10, UP2, UR4, 0x3f0, URZ ;  /* 0x000003f0040a7890 */ /* 0x000fe4000ff5e03f */
[----:B------:R-:W-:Y:S02]  /*0100*/  UIADD3 UR4, UP3, UR4, 0x4f0, URZ ;  /* 0x000004f004047890 */ /* 0x000fe4000ff7e03f */
[----:B------:R-:W-:-:S02]  /*0110*/  UIADD3.X UR7, URZ, UR5, URZ, UP0, !UPT ;  /* 0x000000053f077290 */ /* 0x000fc400087fe43f */
[----:B------:R-:W-:Y:S02]  /*0120*/  UIADD3.X UR9, URZ, UR5, URZ, UP1, !UPT ;  /* 0x000000053f097290 */ /* 0x000fe40008ffe43f */
[----:B------:R-:W-:Y:S02]  /*0130*/  UIADD3.X UR11, URZ, UR5, URZ, UP2, !UPT ;  /* 0x000000053f0b7290 */ /* 0x000fe400097fe43f */
[----:B------:R-:W-:-:S03]  /*0140*/  UIADD3.X UR5, URZ, UR5, URZ, UP3, !UPT ;  /* 0x000000053f057290 */ /* 0x000fc60009ffe43f */
[----:B------:R1:W-:Y:S02]  /*0150*/  UTMACCTL.PF [UR6] ;  /* 0x00000000060079b9 */ /* 0x0003e40008040000 */
[----:B------:R1:W-:Y:S02]  /*0160*/  UTMACCTL.PF [UR8] ;  /* 0x00000000080079b9 */ /* 0x0003e40008040000 */
[----:B------:R1:W-:Y:S02]  /*0170*/  UTMACCTL.PF [UR10] ;  /* 0x000000000a0079b9 */ /* 0x0003e40008040000 */
[----:B------:R1:W-:Y:S02]  /*0180*/  UTMACCTL.PF [UR4] ;  /* 0x00000000040079b9 */ /* 0x0003e40008040000 */
[----:B-1----:R-:W-:Y:S01]  /*0190*/  NOP ;  /* 0x0000000000007918 */ /* 0x002fe20000000000 */
.L_x_1:
[----:B------:R-:W-:Y:S05]  /*01a0*/  BSYNC B0 ;  /* 0x0000000000007941 */ /* 0x000fea0003800000 */
.L_x_0:
[----:B------:R-:W-:Y:S01]  /*01b0*/  ULDC.64 UR4, c[0x0][0x590] ;  /* 0x0001640000047ab9 */ /* 0x000fe20000000a00 */
[----:B------:R-:W-:Y:S01]  /*01c0*/  LEA.HI R3, R3, R0, RZ, 0x2 ;  /* 0x0000000003037211 */ /* 0x000fe200078f10ff */
[----:B------:R-:W-:Y:S01]  /*01d0*/  ULDC.64 UR48, c[0x0][0x208] ;  /* 0x0000820000307ab9 */ /* 0x000fe20000000a00 */
[----:B------:R-:W-:Y:S01]  /*01e0*/  ISETP.NE.U32.AND P2, PT, RZ, UR4, PT ;  /* 0x00000004ff007c0c */ /* 0x000fe2000bf45070 */
[----:B------:R-:W-:Y:S01]  /*01f0*/  IMAD.MOV.U32 R2, RZ, RZ, R4 ;  /* 0x000000ffff027224 */ /* 0x000fe200078e0004 */
[----:B------:R-:W-:Y:S02]  /*0200*/  LOP3.LUT R3, R3, 0xfffffffc, RZ, 0xc0, !PT ;  /* 0xfffffffc03037812 */ /* 0x000fe400078ec0ff */
[----:B------:R-:W-:Y:S02]  /*0210*/  ISETP.NE.AND.EX P3, PT, RZ, UR5, PT, P2 ;  /* 0x00000005ff007c0c */ /* 0x000fe4000bf65320 */
[----:B------:R-:W-:Y:S01]  /*0220*/  PRMT R6, RZ, 0x7610, R6 ;  /* 0x00007610ff067816 */ /* 0x000fe20000000006 */
[----:B------:R-:W-:-:S02]  /*0230*/  IMAD.IADD R0, R0, 0x1, -R3 ;  /* 0x0000000100007824 */ /* 0x000fc400078e0a03 */
[----:B------:R-:W-:-:S08]  /*0240*/  IMAD.MOV.U32 R3, RZ, RZ, R5 ;  /* 0x000000ffff037224 */ /* 0x000fd000078e0005 */
[----:B------:R-:W-:Y:S05]  /*0250*/  @P3 BRA `(.L_x_2) ;  /* 0x0000000000303947 */ /* 0x000fea0003800000 */
[----:B------:R-:W-:Y:S02]  /*0260*/  ULDC.64 UR6, c[0x0][0x588] ;  /* 0x0001620000067ab9 */ /* 0x000fe40000000a00 */
[----:B------:R-:W-:-:S04]  /*0270*/  ISETP.NE.U32.AND P0, PT, RZ, UR6, PT ;  /* 0x00000006ff007c0c */ /* 0x000fc8000bf05070 */
[----:B------:R-:W-:-:S13]  /*0280*/  ISETP.NE.AND.EX P0, PT, RZ, UR7, PT, P0 ;  /* 0x00000007ff007c0c */ /* 0x000fda000bf05300 */
[----:B------:R-:W-:Y:S05]  /*0290*/  @!P0 BRA `(.L_x_3) ;  /* 0x0000000000108947 */ /* 0x000fea0003800000 */
[----:B------:R-:W2:Y:S02]  /*02a0*/  LDG.E R6, desc[UR48][R2.64] ;  /* 0x0000003002067981 */ /* 0x000ea4000c1e1900 */
[----:B--2---:R-:W-:Y:S02]  /*02b0*/  FSETP.NEU.AND P1, PT, R6, RZ, PT ;  /* 0x000000ff0600720b */ /* 0x004fe40003f2d000 */
[----:B------:R-:W-:Y:S01]  /*02c0*/  MOV R6, 0x1 ;  /* 0x0000000100067802 */ /* 0x000fe20000000f00 */
[----:B------:R-:W-:Y:S10]  /*02d0*/  BRA `(.L_x_2) ;  /* 0x0000000000107947 */ /* 0x000ff40003800000 */
.L_x_3:
[----:B------:R-:W-:Y:S01]  /*02e0*/  ULDC UR6, c[0x0][0x580] ;  /* 0x0001600000067ab9 */ /* 0x000fe20000000800 */
[----:B------:R-:W-:Y:S01]  /*02f0*/  IMAD.MOV.U32 R6, RZ, RZ, 0x1 ;  /* 0x00000001ff067424 */ /* 0x000fe200078e00ff */
[----:B------:R-:W-:Y:S02]  /*0300*/  FSETP.NEU.AND P1, PT, RZ, UR6, PT ;  /* 0x00000006ff007c0b */ /* 0x000fe4000bf2d000 */
[----:B------:R-:W-:-:S11]  /*0310*/  CS2R R2, SRZ ;  /* 0x0000000000027805 */ /* 0x000fd6000001ff00 */
.L_x_2:
[----:B------:R-:W-:Y:S02]  /*0320*/  ISETP.NE.U32.AND P4, PT, R2, RZ, PT ;  /* 0x000000ff0200720c */ /* 0x000fe40003f85070 */
[----:B------:R-:W-:Y:S02]  /*0330*/  ISETP.NE.AND.EX P5, PT, RZ, UR5, PT, P2 ;  /* 0x00000005ff007c0c */ /* 0x000fe4000bfa5320 */
[----:B------:R-:W-:Y:S02]  /*0340*/  ISETP.NE.AND.EX P2, PT, R3, RZ, PT, P4 ;  /* 0x000000ff0300720c */ /* 0x000fe40003f45340 */
[----:B------:R-:W-:-:S11]  /*0350*/  PLOP3.LUT P0, PT, PT, PT, PT, 0x8, 0x0 ;  /* 0x000000000000781c */ /* 0x000fd60003f0e170 */
[----:B------:R-:W-:Y:S05]  /*0360*/  @P2 BRA P5, `(.L_x_4) ;  /* 0x0000000000342947 */ /* 0x000fea0002800000 */
[----:B------:R-:W-:-:S04]  /*0370*/  ISETP.NE.U32.AND P0, PT, RZ, UR4, PT ;  /* 0x00000004ff007c0c */ /* 0x000fc8000bf05070 */
[----:B------:R-:W-:-:S13]  /*0380*/  ISETP.NE.AND.EX P0, PT, RZ, UR5, PT, P0 ;  /* 0x00000005ff007c0c */ /* 0x000fda000bf05300 */
[----:B------:R-:W-:Y:S05]  /*0390*/  @!P0 BRA `(.L_x_5) ;  /* 0x0000000000248947 */ /* 0x000fea0003800000 */
[----:B------:R-:W-:Y:S02]  /*03a0*/  PRMT R6, R6, 0x9910, RZ ;  /* 0x0000991006067816 */ /* 0x000fe400000000ff */
[----:B------:R-:W-:Y:S02]  /*03b0*/  ISETP.NE.U32.AND P0, PT, R2, RZ, PT ;  /* 0x000000ff0200720c */ /* 0x000fe40003f05070 */
[----:B------:R-:W-:Y:S02]  /*03c0*/  ISETP.NE.AND P2, PT, R6, RZ, PT ;  /* 0x000000ff0600720c */ /* 0x000fe40003f45270 */
[----:B------:R-:W-:Y:S02]  /*03d0*/  ISETP.NE.AND.EX P0, PT, R3, RZ, PT, P0 ;  /* 0x000000ff0300720c */ /* 0x000fe40003f05300 */
[----:B------:R-:W-:-:S09]  /*03e0*/  SEL R2, RZ, 0xffffffff, P1 ;  /* 0xffffffffff027807 */ /* 0x000fd20000800000 */
[----:B------:R-:W-:-:S04]  /*03f0*/  @!P2 SEL R2, RZ, 0xffffffff, P0 ;  /* 0xffffffffff02a807 */ /* 0x000fc80000000000 */
[----:B------:R-:W-:-:S04]  /*0400*/  LOP3.LUT R2, R2, 0x1, RZ, 0xc0, !PT ;  /* 0x0000000102027812 */ /* 0x000fc800078ec0ff */
[----:B------:R-:W-:Y:S01]  /*0410*/  ISETP.EQ.U32.AND P0, PT, R2, 0x1, PT ;  /* 0x000000010200780c */ /* 0x000fe20003f02070 */
[----:B------:R-:W-:-:S12]  /*0420*/  BRA `(.L_x_4) ;  /* 0x0000000000047947 */ /* 0x000fd80003800000 */
.L_x_5:
[----:B------:R-:W-:-:S13]  /*0430*/  PLOP3.LUT P0, PT, P1, PT, PT, 0x8, 0x0 ;  /* 0x000000000000781c */ /* 0x000fda0000f0e170 */
.L_x_4:
[----:B------:R-:W1:Y:S02]  /*0440*/  SHFL.IDX PT, R2, R8, RZ, 0x1f ;  /* 0x00001fff08027589 */ /* 0x000e6400000e0000 */
[----:B-1----:R-:W-:-:S13]  /*0450*/  ISETP.NE.AND P1, PT, R2, RZ, PT ;  /* 0x000000ff0200720c */ /* 0x002fda0003f25270 */
[----:B------:R-:W-:Y:S05]  /*0460*/  @P1 BRA `(.L_x_6) ;  /* 0x0000000000581947 */ /* 0x000fea0003800000 */
[----:B------:R-:W1:Y:S01]  /*0470*/  S2UR UR8, SR_CgaCtaId ;  /* 0x00000000000879c3 */ /* 0x000e620000008800 */
[----:B------:R-:W-:Y:S01]  /*0480*/  UMOV UR4, 0x400 ;  /* 0x0000040000047882 */ /* 0x000fe20000000000 */
[----:B------:R-:W-:Y:S01]  /*0490*/  UMOV UR5, 0x1 ;  /* 0x0000000100057882 */ /* 0x000fe20000000000 */
[----:B------:R-:W-:Y:S01]  /*04a0*/  UMOV UR6, 0x4 ;  /* 0x0000000400067882 */ /* 0x000fe20000000000 */
[----:B------:R-:W-:Y:S01]  /*04b0*/  ELECT P1, URZ, PT ;  /* 0x00000000003f782f */ /* 0x000fe20003820000 */
[----:B------:R-:W-:-:S04]  /*04c0*/  UIADD3 UR6, -UR6, 0x100000, URZ ;  /* 0x0010000006067890 */ /* 0x000fc8000fffe13f */
[----:B------:R-:W-:Y:S02]  /*04d0*/  USHF.L.U32 UR7, UR6, 0xb, URZ ;  /* 0x0000000b06077899 */ /* 0x000fe4000800063f */
[----:B------:R-:W-:Y:S02]  /*04e0*/  USHF.L.U32 UR6, UR6, 0x1, URZ ;  /* 0x0000000106067899 */ /* 0x000fe4000800063f */
[----:B-1----:R-:W-:Y:S02]  /*04f0*/  ULEA UR8, UR8, UR4, 0x18 ;  /* 0x0000000408087291 */ /* 0x002fe4000f8ec03f */
[----:B------:R-:W-:-:S04]  /*0500*/  UIADD3 UR4, -UR5, 0x100000, URZ ;  /* 0x0010000005047890 */ /* 0x000fc8000fffe13f */
[----:B------:R-:W-:Y:S02]  /*0510*/  USHF.L.U32 UR5, UR4, 0xb, URZ ;  /* 0x0000000b04057899 */ /* 0x000fe4000800063f */
[----:B------:R-:W-:Y:S01]  /*0520*/  USHF.L.U32 UR4, UR4, 0x1, URZ ;  /* 0x0000000104047899 */ /* 0x000fe2000800063f */
[----:B------:R-:W1:Y:S11]  /*0530*/  FENCE.VIEW.ASYNC.S ;  /* 0x00000000000073c6 */ /* 0x000e760000000000 */
[----:B-1----:R1:W2:Y:S01]  /*0540*/  SYNCS.EXCH.64 URZ, [UR8], UR4 ;  /* 0x00000004083f75b2 */ /* 0x0022a20008000100 */
[----:B------:R1:W3:Y:S01]  /*0550*/  SYNCS.EXCH.64 URZ, [UR8+0x20], UR6 ;  /* 0x00002006083f75b2 */ /* 0x0002e20008000100 */
[----:B------:R1:W4:Y:S01]  /*0560*/  SYNCS.EXCH.64 URZ, [UR8+0x8], UR4 ;  /* 0x00000804083f75b2 */ /* 0x0003220008000100 */
[----:B------:R1:W1:Y:S01]  /*0570*/  SYNCS.EXCH.64 URZ, [UR8+0x28], UR6 ;  /* 0x00002806083f75b2 */ /* 0x0002620008000100 */
[----:B------:R1:W1:Y:S01]  /*0580*/  SYNCS.EXCH.64 URZ, [UR8+0x10], UR4 ;  /* 0x00001004083f75b2 */ /* 0x0002620008000100 */
[----:B------:R1:W1:Y:S01]  /*0590*/  SYNCS.EXCH.64 URZ, [UR8+0x30], UR6 ;  /* 0x00003006083f75b2 */ /* 0x0002620008000100 */
[----:B------:R1:W1:Y:S01]  /*05a0*/  SYNCS.EXCH.64 URZ, [UR8+0x18], UR4 ;  /* 0x00001804083f75b2 */ /* 0x0002620008000100 */
[----:B------:R1:W1:Y:S01]  /*05b0*/  SYNCS.EXCH.64 URZ, [UR8+0x38], UR6 ;  /* 0x00003806083f75b2 */ /* 0x0002620008000100 */
[----:B------:R-:W-:Y:S01]  /*05c0*/  NOP ;  /* 0x0000000000007918 */ /* 0x000fe20000000000 */
.L_x_6:
[----:B------:R-:W5:Y:S01]  /*05d0*/  SHFL.IDX PT, R3, R8, RZ, 0x1f ;  /* 0x00001fff08037589 */ /* 0x000f6200000e0000 */
[----:B------:R-:W1:Y:S01]  /*05e0*/  S2UR UR9, SR_CTAID.X ;  /* 0x00000000000979c3 */ /* 0x000e620000002500 */
[----:B------:R-:W-:Y:S01]  /*05f0*/  NOP ;  /* 0x0000000000007918 */ /* 0x000fe20000000000 */
[----:B-----5:R-:W-:Y:S02]  /*0600*/  ISETP.NE.AND P1, PT, R3, RZ, PT ;  /* 0x000000ff0300720c */ /* 0x020fe40003f25270 */
[----:B------:R-:W-:-:S04]  /*0610*/  SHF.R.S32.HI R3, RZ, 0x1f, R18 ;  /* 0x0000001fff037819 */ /* 0x000fc80000011412 */
[----:B------:R-:W-:-:S07]  /*0620*/  LEA.HI R3, R3, R18, RZ, 0x7 ;  /* 0x0000001203037211 */ /* 0x000fce00078f38ff */
[----:B-1----:R-:W-:Y:S05]  /*0630*/  @P1 BRA `(.L_x_7) ;  /* 0x0000000000581947 */ /* 0x002fea0003800000 */
[----:B------:R-:W1:Y:S01]  /*0640*/  S2UR UR5, SR_CgaCtaId ;  /* 0x00000000000579c3 */ /* 0x000e620000008800 */
[----:B------:R-:W-:Y:S01]  /*0650*/  UMOV UR4, 0x400 ;  /* 0x0000040000047882 */ /* 0x000fe20000000000 */
[----:B------:R-:W-:Y:S01]  /*0660*/  UMOV UR6, 0x20 ;  /* 0x0000002000067882 */ /* 0x000fe20000000000 */
[----:B------:R-:W-:Y:S01]  /*0670*/  UMOV UR7, 0x100 ;  /* 0x0000010000077882 */ /* 0x000fe20000000000 */
[----:B------:R-:W-:Y:S01]  /*0680*/  ELECT P1, URZ, PT ;  /* 0x00000000003f782f */ /* 0x000fe20003820000 */
[----:B-1----:R-:W-:Y:S02]  /*0690*/  ULEA UR8, UR5, UR4, 0x18 ;  /* 0x0000000405087291 */ /* 0x002fe4000f8ec03f */
[----:B------:R-:W-:-:S04]  /*06a0*/  UIADD3 UR4, -UR6, 0x100000, URZ ;  /* 0x0010000006047890 */ /* 0x000fc8000fffe13f */
[----:B------:R-:W-:Y:S02]  /*06b0*/  USHF.L.U32 UR5, UR4, 0xb, URZ ;  /* 0x0000000b04057899 */ /* 0x000fe4000800063f */
[----:B------:R-:W-:Y:S02]  /*06c0*/  USHF.L.U32 UR4, UR4, 0x1, URZ ;  /* 0x0000000104047899 */ /* 0x000fe4000800063f */
[----:B------:R-:W-:-:S04]  /*06d0*/  UIADD3 UR6, -UR7, 0x100000, URZ ;  /* 0x0010000007067890 */ /* 0x000fc8000fffe13f */
[----:B------:R-:W-:Y:S02]  /*06e0*/  USHF.L.U32 UR7, UR6, 0xb, URZ ;  /* 0x0000000b06077899 */ /* 0x000fe4000800063f */
[----:B------:R-:W-:Y:S01]  /*06f0*/  USHF.L.U32 UR6, UR6, 0x1, URZ ;  /* 0x0000000106067899 */ /* 0x000fe2000800063f */
[----:B------:R-:W1:Y:S03]  /*0700*/  FENCE.VIEW.ASYNC.S ;  /* 0x00000000000073c6 */ /* 0x000e660000000000 */
[----:B-1----:R1:W1:Y:S08]  /*0710*/  SYNCS.EXCH.64 URZ, [UR8+0x40], UR4 ;  /* 0x00004004083f75b2 */ /* 0x0022700008000100 */
[----:B------:R1:W1:Y:S01]  /*0720*/  SYNCS.EXCH.64 URZ, [UR8+0x60], UR6 ;  /* 0x00006006083f75b2 */ /* 0x0002620008000100 */
[----:B------:R1:W1:Y:S01]  /*0730*/  SYNCS.EXCH.64 URZ, [UR8+0x48], UR4 ;  /* 0x00004804083f75b2 */ /* 0x0002620008000100 */
[----:B------:R1:W1:Y:S01]  /*0740*/  SYNCS.EXCH.64 URZ, [UR8+0x68], UR6 ;  /* 0x00006806083f75b2 */ /* 0x0002620008000100 */
[----:B------:R1:W1:Y:S01]  /*0750*/  SYNCS.EXCH.64 URZ, [UR8+0x50], UR4 ;  /* 0x00005004083f75b2 */ /* 0x0002620008000100 */
[----:B------:R1:W1:Y:S01]  /*0760*/  SYNCS.EXCH.64 URZ, [UR8+0x70], UR6 ;  /* 0x00007006083f75b2 */ /* 0x0002620008000100 */
[----:B------:R1:W1:Y:S01]  /*0770*/  SYNCS.EXCH.64 URZ, [UR8+0x58], UR4 ;  /* 0x00005804083f75b2 */ /* 0x0002620008000100 */
[----:B------:R1:W1:Y:S01]  /*0780*/  SYNCS.EXCH.64 URZ, [UR8+0x78], UR6 ;  /* 0x00007806083f75b2 */ /* 0x0002620008000100 */
[----:B------:R-:W-:Y:S01]  /*0790*/  NOP ;  /* 0x0000000000007918 */ /* 0x000fe20000000000 */
.L_x_7:
[----:B------:R-:W-:Y:S01]  /*07a0*/  LOP3.LUT R3, R3, 0xffffff80, RZ, 0xc0, !PT ;  /* 0xffffff8003037812 */ /* 0x000fe200078ec0ff */
[----:B------:R-:W5:Y:S01]  /*07b0*/  S2R R6, SR_CTAID.Y ;  /* 0x0000000000067919 */ /* 0x000f620000002600 */
[----:B------:R-:W-:Y:S01]  /*07c0*/  SHF.R.S32.HI R11, RZ, 0x1f, R2 ;  /* 0x0000001fff0b7819 */ /* 0x000fe20000011402 */
[----:B-1----:R-:W-:Y:S01]  /*07d0*/  ULDC UR4, c[0x0][0x150] ;  /* 0x0000540000047ab9 */ /* 0x002fe20000000800 */
[----:B------:R-:W-:Y:S01]  /*07e0*/  I2FP.F32.U32 R13, UR9 ;  /* 0x00000009000d7c45 */ /* 0x000fe20008201000 */
[----:B------:R-:W-:Y:S01]  /*07f0*/  IMAD.IADD R10, R18, 0x1, -R3 ;  /* 0x00000001120a7824 */ /* 0x000fe200078e0a03 */
[----:B------:R1:W2:Y:S01]  /*0800*/  SHFL.IDX PT, R12, R8, RZ, 0x1f ;  /* 0x00001fff080c7589 */ /* 0x0002a200000e0000 */
[----:B------:R-:W-:Y:S01]  /*0810*/  LEA.HI R11, R11, R2, RZ, 0x2 ;  /* 0x000000020b0b7211 */ /* 0x000fe200078f10ff */
[----:B------:R-:W3:Y:S01]  /*0820*/  LDC R14, c[0x0][0x144] ;  /* 0x00005100ff0e7b82 */ /* 0x000ee20000000800 */
[----:B------:R-:W-:Y:S01]  /*0830*/  FMUL R13, R13, UR4 ;  /* 0x000000040d0d7c20 */ /* 0x000fe20008400000 */
[----:B------:R-:W-:-:S02]  /*0840*/  SHF.R.S32.HI R3, RZ, 0x1f, R10 ;  /* 0x0000001fff037819 */ /* 0x000fc4000001140a */
[----:B------:R-:W-:Y:S02]  /*0850*/  ELECT P1, URZ, PT ;  /* 0x00000000003f782f */ /* 0x000fe40003820000 */
[----:B------:R-:W-:Y:S01]  /*0860*/  LOP3.LUT R11, R11, 0x3ffffffc, RZ, 0xc0, !PT ;  /* 0x3ffffffc0b0b7812 */ /* 0x000fe200078ec0ff */
[----:B------:R-:W-:Y:S01]  /*0870*/  ULDC UR4, c[0x0][0x154] ;  /* 0x0000550000047ab9 */ /* 0x000fe20000000800 */
[----:B------:R-:W-:Y:S01]  /*0880*/  LEA.HI R3, R3, R10, RZ, 0x3 ;  /* 0x0000000a03037211 */ /* 0x000fe200078f18ff */
[----:B------:R-:W4:Y:S01]  /*0890*/  F2I.U32.TRUNC.NTZ R13, R13 ;  /* 0x0000000d000d7305 */ /* 0x000f22000020f000 */
[----:B------:R-:W-:Y:S01]  /*08a0*/  ISETP.NE.AND P4, PT, R0, RZ, PT ;  /* 0x000000ff0000720c */ /* 0x000fe20003f85270 */
[----:B------:R-:W-:Y:S01]  /*08b0*/  IMAD.IADD R11, R2, 0x1, -R11 ;  /* 0x00000001020b7824 */ /* 0x000fe200078e0a0b */
[--C-:B------:R-:W-:Y:S01]  /*08c0*/  SHF.R.S32.HI R9, RZ, 0x3, R3.reuse ;  /* 0x00000003ff097819 */ /* 0x100fe20000011403 */
[----:B------:R-:W-:Y:S01]  /*08d0*/  IMAD.MOV.U32 R152, RZ, RZ, 0x1 ;  /* 0x00000001ff987424 */ /* 0x000fe200078e00ff */
[----:B-1----:R-:W-:Y:S01]  /*08e0*/  SHF.R.S32.HI R8, RZ, 0x1f, R3 ;  /* 0x0000001fff087819 */ /* 0x002fe20000011403 */
[----:B------:R-:W-:Y:S01]  /*08f0*/  NOP ;  /* 0x0000000000007918 */ /* 0x000fe20000000000 */
[----:B------:R-:W-:-:S02]  /*0900*/  ISETP.EQ.OR P2, PT, R0, 0x3, !P4 ;  /* 0x000000030000780c */ /* 0x000fc40006742670 */
[----:B------:R-:W-:Y:S02]  /*0910*/  LEA.HI R8, R8, R9, RZ, 0x2 ;  /* 0x0000000908087211 */ /* 0x000fe400078f10ff */
[----:B------:R-:W-:Y:S02]  /*0920*/  ISETP.EQ.AND P2, PT, R7, RZ, P2 ;  /* 0x000000ff0700720c */ /* 0x000fe40001742270 */
[----:B------:R-:W-:Y:S02]  /*0930*/  LOP3.LUT R8, R8, 0xfffffffc, RZ, 0xc0, !PT ;  /* 0xfffffffc08087812 */ /* 0x000fe400078ec0ff */
[----:B--2---:R-:W-:Y:S01]  /*0940*/  ISETP.NE.OR P1, PT, R12, RZ, !P1 ;  /* 0x000000ff0c00720c */ /* 0x004fe20004f25670 */
[----:B----4-:R-:W-:Y:S01]  /*0950*/  IMAD.MOV R15, RZ, RZ, -R13 ;  /* 0x000000ffff0f7224 */ /* 0x010fe200078e0a0d */
[----:B------:R-:W-:Y:S01]  /*0960*/  IADD3 R8, R9, -R8, RZ ;  /* 0x8000000809087210 */ /* 0x000fe20007ffe0ff */
[----:B------:R-:W1:Y:S01]  /*0970*/  LDC R13, c[0x0][0x140] ;  /* 0x00005000ff0d7b82 */ /* 0x000e620000000800 */
[----:B-----5:R-:W-:-:S02]  /*0980*/  I2FP.F32.U32 R3, R6 ;  /* 0x0000000600037245 */ /* 0x020fc40000201000 */
[----:B------:R-:W-:Y:S01]  /*0990*/  SEL R22, RZ, 0x1, !P2 ;  /* 0x00000001ff167807 */ /* 0x000fe20005000000 */
[----:B------:R-:W-:Y:S02]  /*09a0*/  IMAD R8, R11, 0x4, R8 ;  /* 0x000000040b087824 */ /* 0x000fe400078e0208 */
[----:B------:R-:W-:Y:S01]  /*09b0*/  FMUL R12, R3, UR4 ;  /* 0x00000004030c7c20 */ /* 0x000fe20008400000 */
[----:B---3--:R-:W-:Y:S01]  /*09c0*/  IMAD R3, R14, R15, UR9 ;  /* 0x000000090e037e24 */ /* 0x008fe2000f8e020f */
[----:B------:R-:W2:Y:S01]  /*09d0*/  LDC R9, c[0x0][0x148] ;  /* 0x00005200ff097b82 */ /* 0x000ea20000000800 */
[C---:B------:R-:W-:Y:S01]  /*09e0*/  LEA.HI R2, R8.reuse, R8, RZ, 0x1 ;  /* 0x0000000808027211 */ /* 0x040fe200078f08ff */
[----:B------:R-:W-:Y:S01]  /*09f0*/  VOTEU.ALL UP0, P1 ;  /* 0x00000000003f7886 */ /* 0x000fe20000800000 */
[----:B------:R-:W-:Y:S01]  /*0a00*/  SHF.L.U32 R153, R8, 0x2, RZ ;  /* 0x0000000208997819 */ /* 0x000fe200000006ff */
[----:B------:R-:W3:Y:S01]  /*0a10*/  F2I.U32.TRUNC.NTZ R12, R12 ;  /* 0x0000000c000c7305 */ /* 0x000ee2000020f000 */
[----:B------:R-:W-:Y:S01]  /*0a20*/  LOP3.LUT R11, R2, 0xfffffffe, RZ, 0xc0, !PT ;  /* 0xfffffffe020b7812 */ /* 0x000fe200078ec0ff */
[----:B------:R-:W-:Y:S01]  /*0a30*/  UMOV UR4, 0x20 ;  /* 0x0000002000047882 */ /* 0x000fe20000000000 */
[C---:B------:R-:W-:Y:S01]  /*0a40*/  LOP3.LUT R153, R8.reuse, 0xc, R153, 0x78, !PT ;  /* 0x0000000c08997812 */ /* 0x040fe200078e7899 */
[----:B------:R-:W4:Y:S01]  /*0a50*/  @!UP0 S2UR UR7, SR_CgaCtaId ;  /* 0x00000000000789c3 */ /* 0x000f220000008800 */
[----:B------:R-:W-:Y:S01]  /*0a60*/  @!UP0 UMOV UR6, 0x400 ;  /* 0x0000040000068882 */ /* 0x000fe20000000000 */
[----:B------:R-:W-:Y:S01]  /*0a70*/  IMAD.IADD R2, R8, 0x1, -R11 ;  /* 0x0000000108027824 */ /* 0x000fe200078e0a0b */
[----:B------:R-:W-:-:S04]  /*0a80*/  @!UP0 UIADD3 UR4, -UR4, 0x100000, URZ ;  /* 0x0010000004048890 */ /* 0x000fc8000fffe13f */
[----:B------:R-:W-:Y:S02]  /*0a90*/  @!UP0 USHF.L.U32 UR5, UR4, 0xb, URZ ;  /* 0x0000000b04058899 */ /* 0x000fe4000800063f */
[----:B------:R-:W-:Y:S01]  /*0aa0*/  @!UP0 USHF.L.U32 UR4, UR4, 0x1, URZ ;  /* 0x0000000104048899 */ /* 0x000fe2000800063f */
[----:B------:R-:W-:Y:S01]  /*0ab0*/  VIADD R8, R7, 0xffffffff ;  /* 0xffffffff07087836 */ /* 0x000fe20000000000 */
[----:B------:R-:W-:Y:S01]  /*0ac0*/  VOTEU.ALL UP1, P1 ;  /* 0x00000000003f7886 */ /* 0x000fe20000820000 */
[----:B------:R-:W-:Y:S02]  /*0ad0*/  ISETP.NE.AND P5, PT, R2, R3, PT ;  /* 0x000000030200720c */ /* 0x000fe40003fa5270 */
[----:B-1----:R-:W-:Y:S01]  /*0ae0*/  ISETP.EQ.U32.AND P2, PT, R13, 0x1, PT ;  /* 0x000000010d00780c */ /* 0x002fe20003f42070 */
[----:B---3--:R-:W-:-:S04]  /*0af0*/  IMAD.MOV R23, RZ, RZ, -R12 ;  /* 0x000000ffff177224 */ /* 0x008fc800078e0a0c */
[----:B--2---:R-:W-:-:S06]  /*0b00*/  IMAD R11, R9, R23, R6 ;  /* 0x00000017090b7224 */ /* 0x004fcc00078e0206 */
[----:B------:R-:W-:-:S04]  /*0b10*/  @P5 LEA.HI R2, R153, R153, RZ, 0x1 ;  /* 0x0000009999025211 */ /* 0x000fc800078f08ff */
[----:B------:R-:W-:Y:S01]  /*0b20*/  @P5 SHF.R.S32.HI R2, RZ, 0x1, R2 ;  /* 0x00000001ff025819 */ /* 0x000fe20000011402 */
[----:B----4-:R-:W-:Y:S01]  /*0b30*/  @!UP0 ULEA UR6, UR7, UR6, 0x18 ;  /* 0x0000000607068291 */ /* 0x010fe2000f8ec03f */
[----:B------:R-:W-:Y:S02]  /*0b40*/  VOTEU.ALL UP0, P1 ;  /* 0x00000000003f7886 */ /* 0x000fe40000800000 */
[----:B------:R-:W-:Y:S02]  /*0b50*/  @P5 ISETP.NE.AND P6, PT, R2, R11, PT ;  /* 0x0000000b0200520c */ /* 0x000fe40003fc5270 */
[----:B------:R-:W-:Y:S02]  /*0b60*/  LOP3.LUT P1, RZ, R10, 0x7, RZ, 0xc0, !PT ;  /* 0x000000070aff7812 */ /* 0x000fe4000782c0ff */
[----:B------:R-:W-:Y:S02]  /*0b70*/  @P5 SEL R152, RZ, 0x1, P6 ;  /* 0x00000001ff985807 */ /* 0x000fe40003000000 */
[----:B------:R-:W-:-:S02]  /*0b80*/  ISETP.NE.AND P5, PT, R7, RZ, PT ;  /* 0x000000ff0700720c */ /* 0x000fc40003fa5270 */
[----:B------:R-:W-:Y:S01]  /*0b90*/  ISETP.LT.U32.AND P1, PT, R153, 0x2, !P1 ;  /* 0x000000029900780c */ /* 0x000fe20004f21070 */
[----:B------:R-:W1:Y:S02]  /*0ba0*/  FENCE.VIEW.ASYNC.S ;  /* 0x00000000000073c6 */ /* 0x000e640000000000 */
[----:B-1----:R1:W2:Y:S01]  /*0bb0*/  @!UP0 SYNCS.EXCH.64 URZ, [UR6+0x80], UR4 ;  /* 0x00008004063f85b2 */ /* 0x0022a20008000100 */
[----:B------:R-:W-:Y:S02]  /*0bc0*/  ISETP.EQ.AND P6, PT, R0, 0x2, !P5 ;  /* 0x000000020000780c */ /* 0x000fe40006fc2270 */
[----:B------:R-:W-:Y:S02]  /*0bd0*/  SEL R11, RZ, 0x1, !P1 ;  /* 0x00000001ff0b7807 */ /* 0x000fe40004800000 */
[----:B------:R-:W-:Y:S02]  /*0be0*/  ISETP.GE.U32.AND P1, PT, R8, 0x2, PT ;  /* 0x000000020800780c */ /* 0x000fe40003f26070 */
[----:B------:R-:W-:-:S02]  /*0bf0*/  SEL R19, RZ, 0x1, !P6 ;  /* 0x00000001ff137807 */ /* 0x000fc40007000000 */
[----:B------:R-:W-:Y:S02]  /*0c00*/  LOP3.LUT R152, R152, R11, RZ, 0xc0, !PT ;  /* 0x0000000b98987212 */ /* 0x000fe400078ec0ff */
[----:B------:R-:W-:Y:S02]  /*0c10*/  SEL R19, R19, 0x2, P1 ;  /* 0x0000000213137807 */ /* 0x000fe40000800000 */
[----:B------:R-:W-:Y:S01]  /*0c20*/  SEL R22, R22, 0x2, P1 ;  /* 0x0000000216167807 */ /* 0x000fe20000800000 */
[----:B------:R1:W3:Y:S01]  /*0c30*/  @!UP1 SYNCS.EXCH.64 URZ, [UR6+0x88], UR4 ;  /* 0x00008804063f95b2 */ /* 0x0002e20008000100 */
[----:B------:R-:W-:Y:S01]  /*0c40*/  NOP ;  /* 0x0000000000007918 */ /* 0x000fe20000000000 */
[----:B------:R-:W-:Y:S05]  /*0c50*/  @!P2 BRA `(.L_x_8) ;  /* 0x000000000008a947 */ /* 0x000fea0003800000 */
[----:B--23--:R-:W-:Y:S01]  /*0c60*/  UCGABAR_ARV ;  /* 0x00000000000079c7 */ /* 0x00cfe20008000000 */
[----:B------:R-:W-:Y:S05]  /*0c70*/  BRA `(.L_x_9) ;  /* 0x0000000000047947 */ /* 0x000fea0003800000 */
.L_x_8:
[----:B--23--:R-:W-:Y:S01]  /*0c80*/  NOP ;  /* 0x0000000000007918 */ /* 0x00cfe20000000000 */
.L_x_9:
[----:B------:R-:W2:Y:S01]  /*0c90*/  LDC R2, c[0x0][0x904] ;  /* 0x00024100ff027b82 */ /* 0x000ea20000000800 */
[----:B------:R-:W-:Y:S01]  /*0ca0*/  MOV R10, UR9 ;  /* 0x00000009000a7c02 */ /* 0x000fe20008000f00 */
[----:B------:R-:W-:Y:S01]  /*0cb0*/  IMAD.MOV.U32 R11, RZ, RZ, RZ ;  /* 0x000000ffff0b7224 */ /* 0x000fe200078e00ff */
[----:B--2---:R-:W-:-:S04]  /*0cc0*/  ISETP.NE.AND P1, PT, R2, 0x1, PT ;  /* 0x000000010200780c */ /* 0x004fc80003f25270 */
[----:B------:R-:W-:-:S09]  /*0cd0*/  P2R R7, PR, RZ, 0x2 ;  /* 0x00000002ff077803 */ /* 0x000fd20000000000 */
[----:B------:R-:W2:Y:S01]  /*0ce0*/  @P1 LDC R17, c[0x0][0x10] ;  /* 0x00000400ff111b82 */ /* 0x000ea20000000800 */
[----:B------:R-:W-:Y:S02]  /*0cf0*/  @P1 IMAD.MOV.U32 R7, RZ, RZ, RZ ;  /* 0x000000ffff071224 */ /* 0x000fe400078e00ff */
[----:B------:R-:W-:-:S05]  /*0d00*/  @P1 IMAD.MOV.U32 R15, RZ, RZ, RZ ;  /* 0x000000ffff0f1224 */ /* 0x000fca00078e00ff */
[----:B------:R-:W3:Y:S01]  /*0d10*/  @!P1 LDC R13, c[0x0][0xc] ;  /* 0x00000300ff0d9b82 */ /* 0x000ee20000000800 */
[----:B-1----:R-:W-:Y:S01]  /*0d20*/  ULDC UR4, c[0x0][0xc] ;  /* 0x0000030000047ab9 */ /* 0x002fe20000000800 */
[----:B------:R-:W-:Y:S01]  /*0d30*/  ULDC UR5, c[0x0][0x10] ;  /* 0x0000040000057ab9 */ /* 0x000fe20000000800 */
[----:B------:R-:W-:Y:S01]  /*0d40*/  ULDC UR6, c[0x0][0x14] ;  /* 0x0000050000067ab9 */ /* 0x000fe20000000800 */
[----:B------:R-:W-:-:S04]  /*0d50*/  UIMAD.WIDE.U32 UR4, UR4, UR5, URZ ;  /* 0x00000005040472a5 */ /* 0x000fc8000f8e003f */
[----:B------:R-:W-:Y:S02]  /*0d60*/  UIMAD.WIDE.U32 UR46, UR4, UR6, URZ ;  /* 0x00000006042e72a5 */ /* 0x000fe4000f8e003f */
[----:B------:R-:W-:-:S04]  /*0d70*/  UIMAD UR38, UR5, UR6, URZ ;  /* 0x00000006052672a4 */ /* 0x000fc8000f8e023f */
[----:B------:R-:W-:Y:S01]  /*0d80*/  UIADD3 UR38, UR47, UR38, URZ ;  /* 0x000000262f267290 */ /* 0x000fe2000fffe03f */
[----:B--2---:R-:W-:-:S05]  /*0d90*/  @P1 IMAD.WIDE.U32 R16, R17, UR9, R6 ;  /* 0x0000000911101c25 */ /* 0x004fca000f8e0006 */
[----:B------:R-:W-:Y:S01]  /*0da0*/  @P1 IADD3 R17, R17, R15, RZ ;  /* 0x0000000f11111210 */ /* 0x000fe20007ffe0ff */
[----:B---3--:R-:W-:-:S04]  /*0db0*/  @!P1 IMAD.WIDE.U32 R10, R6, R13, R10 ;  /* 0x0000000d060a9225 */ /* 0x008fc800078e000a */
[----:B------:R-:W-:Y:S02]  /*0dc0*/  @!P1 IMAD.MOV.U32 R16, RZ, RZ, R10 ;  /* 0x000000ffff109224 */ /* 0x000fe400078e000a */
[----:B------:R-:W-:Y:S01]  /*0dd0*/  @!P1 IMAD.MOV.U32 R17, RZ, RZ, R11 ;  /* 0x000000ffff119224 */ /* 0x000fe200078e000b */
[----:B------:R-:W-:Y:S06]  /*0de0*/  @!P2 BRA `(.L_x_10) ;  /* 0x00000000000ca947 */ /* 0x000fec0003800000 */
[----:B------:R-:W-:Y:S01]  /*0df0*/  UCGABAR_WAIT ;  /* 0x0000000000007dc7 */ /* 0x000fe20008000000 */
[----:B------:R-:W-:Y:S01]  /*0e00*/  CCTL.IVALL ;  /* 0x00000000ff00798f */ /* 0x000fe20002000000 */
[----:B------:R-:W-:Y:S05]  /*0e10*/  BRA `(.L_x_11) ;  /* 0x0000000000047947 */ /* 0x000fea0003800000 */
.L_x_10:
[----:B------:R-:W-:Y:S06]  /*0e20*/  BAR.SYNC.DEFER_BLOCKING 0x0 ;  /* 0x0000000000007b1d */ /* 0x000fec0000010000 */
.L_x_11:
[----:B------:R-:W1:Y:S01]  /*0e30*/  S2UR UR37, SR_CgaCtaId ;  /* 0x00000000002579c3 */ /* 0x000e620000008800 */
[----:B------:R-:W-:Y:S04]  /*0e40*/  BSSY B6, `(.L_x_12) ;  /* 0x0000994000067945 */ /* 0x000fe80003800000 */
[----:B------:R-:W-:Y:S05]  /*0e50*/  @!P5 BRA `(.L_x_13) ;  /* 0x0000006800e4d947 */ /* 0x000fea0003800000 */
[----:B------:R-:W-:-:S13]  /*0e60*/  ISETP.GT.U32.AND P0, PT, R8, 0x1, PT ;  /* 0x000000010800780c */ /* 0x000fda0003f04070 */
[----:B------:R-:W-:Y:S05]  /*0e70*/  @P0 BRA `(.L_x_14) ;  /* 0x0000009800400947 */ /* 0x000fea0003800000 */
[----:B------:R-:W-:Y:S01]  /*0e80*/  ULDC.64 UR4, c[0x0][0x8f8] ;  /* 0x00023e0000047ab9 */ /* 0x000fe20000000a00 */
[----:B------:R-:W-:Y:S01]  /*0e90*/  UMOV UR43, 0xffffffff ;  /* 0xffffffff002b7882 */ /* 0x000fe20000000000 */
[----:B------:R-:W-:Y:S01]  /*0ea0*/  ISETP.GE.U32.AND P0, PT, R16, UR4, PT ;  /* 0x0000000410007c0c */ /* 0x000fe2000bf06070 */
[----:B------:R-:W-:Y:S01]  /*0eb0*/  IMAD.MOV.U32 R155, RZ, RZ, -0x1 ;  /* 0xffffffffff9b7424 */ /* 0x000fe200078e00ff */
[----:B------:R-:W-:Y:S02]  /*0ec0*/  PRMT R156, RZ, 0x7610, R156 ;  /* 0x00007610ff9c7816 */ /* 0x000fe4000000009c */
[----:B------:R-:W-:Y:S02]  /*0ed0*/  ISETP.GE.U32.AND.EX P0, PT, R17, UR5, PT, P0 ;  /* 0x0000000511007c0c */ /* 0x000fe4000bf06100 */
[----:B------:R-:W-:Y:S02]  /*0ee0*/  MOV R154, 0xffffffff ;  /* 0xffffffff009a7802 */ /* 0x000fe40000000f00 */
[----:B------:R-:W-:-:S09]  /*0ef0*/  PRMT R0, RZ, 0x7610, R0 ;  /* 0x00007610ff007816 */ /* 0x000fd20000000000 */
[----:B------:R-:W-:Y:S05]  /*0f00*/  @P0 BRA `(.L_x_15) ;  /* 0x00000004002c0947 */ /* 0x000fea0003800000 */
[----:B------:R-:W2:Y:S01]  /*0f10*/  LDC.64 R20, c[0x0][0x8d0] ;  /* 0x00023400ff147b82 */ /* 0x000ea20000000a00 */
[----:B------:R-:W-:Y:S02]  /*0f20*/  IMAD.MOV.U32 R4, RZ, RZ, R16 ;  /* 0x000000ffff047224 */ /* 0x000fe400078e0010 */
[----:B------:R-:W-:-:S05]  /*0f30*/  IMAD.MOV.U32 R5, RZ, RZ, R17 ;  /* 0x000000ffff057224 */ /* 0x000fca00078e0011 */
[----:B------:R-:W3:Y:S08]  /*0f40*/  LDC R0, c[0x0][0x8d8] ;  /* 0x00023600ff007b82 */ /* 0x000ef00000000800 */
[----:B------:R-:W4:Y:S01]  /*0f50*/  LDC.64 R24, c[0x0][0x8c8] ;  /* 0x00023200ff187b82 */ /* 0x000f220000000a00 */
[----:B--2---:R-:W-:-:S04]  /*0f60*/  ISETP.NE.U32.AND P0, PT, R20, RZ, PT ;  /* 0x000000ff1400720c */ /* 0x004fc80003f05070 */
[----:B------:R-:W-:-:S13]  /*0f70*/  ISETP.NE.AND.EX P0, PT, R21, RZ, PT, P0 ;  /* 0x000000ff1500720c */ /* 0x000fda0003f05300 */
[----:B---34-:R-:W-:Y:S05]  /*0f80*/  @!P0 BRA `(.L_x_16) ;  /* 0x0000000000288947 */ /* 0x018fea0003800000 */
[----:B------:R-:W2:Y:S02]  /*0f90*/  LDC R13, c[0x0][0x8dc] ;  /* 0x00023700ff0d7b82 */ /* 0x000ea40000000800 */
[----:B--2---:R-:W-:-:S05]  /*0fa0*/  IADD3 R13, P0, R16, R13, RZ ;  /* 0x0000000d100d7210 */ /* 0x004fca0007f1e0ff */
[----:B------:R-:W-:-:S04]  /*0fb0*/  IMAD.X R15, RZ, RZ, R17, P0 ;  /* 0x000000ffff0f7224 */ /* 0x000fc800000e0611 */
[----:B------:R-:W-:-:S04]  /*0fc0*/  IMAD.WIDE.U32 R4, R15, R20, RZ ;  /* 0x000000140f047225 */ /* 0x000fc800078e00ff */
[----:B------:R-:W-:-:S04]  /*0fd0*/  IMAD.WIDE.U32 R10, P0, R13, R21, R4 ;  /* 0x000000150d0a7225 */ /* 0x000fc80007800004 */
[----:B------:R-:W-:Y:S01]  /*0fe0*/  IMAD.WIDE.U32 R4, R13, R20, RZ ;  /* 0x000000140d047225 */ /* 0x000fe200078e00ff */
[----:B------:R-:W-:-:S03]  /*0ff0*/  IADD3.X R13, RZ, RZ, RZ, P0, !PT ;  /* 0x000000ffff0d7210 */ /* 0x000fc600007fe4ff */
[----:B------:R-:W-:Y:S01]  /*1000*/  IMAD.MOV.U32 R12, RZ, RZ, R11 ;  /* 0x000000ffff0c7224 */ /* 0x000fe200078e000b */
[----:B------:R-:W-:-:S05]  /*1010*/  IADD3 RZ, P0, R5, R10, RZ ;  /* 0x0000000a05ff7210 */ /* 0x000fca0007f1e0ff */
[----:B------:R-:W-:-:S08]  /*1020*/  IMAD.WIDE.U32.X R4, R15, R21, R12, P0 ;  /* 0x000000150f047225 */ /* 0x000fd000000e040c */
.L_x_16:
[----:B------:R-:W2:Y:S01]  /*1030*/  LDC.64 R26, c[0x0][0x8e8] ;  /* 0x00023a00ff1a7b82 */ /* 0x000ea20000000a00 */
[-CC-:B------:R-:W-:Y:S01]  /*1040*/  SHF.R.U64 R29, R4, R0.reuse, R5.reuse ;  /* 0x00000000041d7219 */ /* 0x180fe20000001205 */
[----:B------:R-:W-:Y:S01]  /*1050*/  IMAD R28, R9, R23, R6 ;  /* 0x00000017091c7224 */ /* 0x000fe200078e0206 */
[----:B------:R-:W-:Y:S01]  /*1060*/  SHF.R.U32.HI R0, RZ, R0, R5 ;  /* 0x00000000ff007219 */ /* 0x000fe20000011605 */
[----:B------:R-:W-:Y:S01]  /*1070*/  IMAD.MOV.U32 R30, RZ, RZ, 0x1 ;  /* 0x00000001ff1e7424 */ /* 0x000fe200078e00ff */
[----:B------:R-:W-:-:S03]  /*1080*/  IADD3 R7, P0, RZ, -R29, RZ ;  /* 0x8000001dff077210 */ /* 0x000fc60007f1e0ff */
[----:B------:R-:W3:Y:S02]  /*1090*/  LDC R8, c[0x0][0x8c0] ;  /* 0x00023000ff087b82 */ /* 0x000ee40000000800 */
[----:B------:R-:W-:-:S04]  /*10a0*/  IMAD.X R5, RZ, RZ, ~R0, P0 ;  /* 0x000000ffff057224 */ /* 0x000fc800000e0e00 */
[-C--:B------:R-:W-:Y:S02]  /*10b0*/  IMAD R0, R5, R24.reuse, RZ ;  /* 0x0000001805007224 */ /* 0x080fe400078e02ff */
[----:B------:R-:W4:Y:S01]  /*10c0*/  LDC R11, c[0x0][0x8b0] ;  /* 0x00022c00ff0b7b82 */ /* 0x000f220000000800 */
[----:B------:R-:W-:-:S04]  /*10d0*/  IMAD.WIDE.U32 R4, R7, R24, R16 ;  /* 0x0000001807047225 */ /* 0x000fc800078e0010 */
[----:B------:R-:W-:Y:S01]  /*10e0*/  IMAD R7, R7, R25, R0 ;  /* 0x0000001907077224 */ /* 0x000fe200078e0200 */
[----:B------:R-:W-:Y:S02]  /*10f0*/  MOV R0, 0xffffffff ;  /* 0xffffffff00007802 */ /* 0x000fe40000000f00 */
[----:B------:R-:W5:Y:S01]  /*1100*/  LDC R21, c[0x0][0x900] ;  /* 0x00024000ff157b82 */ /* 0x000f620000000800 */
[----:B------:R-:W-:Y:S01]  /*1110*/  IMAD.IADD R5, R5, 0x1, R7 ;  /* 0x0000000105057824 */ /* 0x000fe200078e0207 */
[----:B--2---:R-:W-:-:S04]  /*1120*/  ISETP.NE.U32.AND P0, PT, R26, RZ, PT ;  /* 0x000000ff1a00720c */ /* 0x004fc80003f05070 */
[----:B------:R-:W-:Y:S02]  /*1130*/  ISETP.NE.AND.EX P0, PT, R27, RZ, PT, P0 ;  /* 0x000000ff1b00720c */ /* 0x000fe40003f05300 */
[----:B------:R-:W2:Y:S01]  /*1140*/  LDC R15, c[0x0][0x8a8] ;  /* 0x00022a00ff0f7b82 */ /* 0x000ea20000000800 */
[-CC-:B---3--:R-:W-:Y:S02]  /*1150*/  SHF.R.U64 R13, R4, R8.reuse, R5.reuse ;  /* 0x00000008040d7219 */ /* 0x188fe40000001205 */
[----:B------:R-:W-:-:S05]  /*1160*/  SHF.R.U32.HI R4, RZ, R8, R5 ;  /* 0x00000008ff047219 */ /* 0x000fca0000011605 */
[----:B------:R-:W3:Y:S01]  /*1170*/  LDC R12, c[0x0][0x8f0] ;  /* 0x00023c00ff0c7b82 */ /* 0x000ee20000000800 */
[-CC-:B----4-:R-:W-:Y:S02]  /*1180*/  SHF.R.U64 R25, R13, R11.reuse, R4.reuse ;  /* 0x0000000b0d197219 */ /* 0x190fe40000001204 */
[----:B------:R-:W-:-:S05]  /*1190*/  SHF.R.U32.HI R4, RZ, R11, R4 ;  /* 0x0000000bff047219 */ /* 0x000fca0000011604 */
[----:B------:R-:W4:Y:S01]  /*11a0*/  LDC R14, c[0x0][0x8e0] ;  /* 0x00023800ff0e7b82 */ /* 0x000f220000000800 */
[-CC-:B-----5:R-:W-:Y:S02]  /*11b0*/  SHF.R.U64 R24, R25, R21.reuse, R4.reuse ;  /* 0x0000001519187219 */ /* 0x1a0fe40000001204 */
[-C--:B------:R-:W-:Y:S02]  /*11c0*/  SHF.L.U32 R0, R0, R21.reuse, RZ ;  /* 0x0000001500007219 */ /* 0x080fe400000006ff */
[----:B------:R-:W-:Y:S01]  /*11d0*/  SHF.R.U32.HI R5, RZ, R21, R4 ;  /* 0x00000015ff057219 */ /* 0x000fe20000011604 */
[----:B------:R-:W-:Y:S01]  /*11e0*/  IMAD.MOV.U32 R4, RZ, RZ, R24 ;  /* 0x000000ffff047224 */ /* 0x000fe200078e0018 */
[----:B------:R-:W-:Y:S01]  /*11f0*/  LOP3.LUT R10, RZ, R0, RZ, 0x33, !PT ;  /* 0x00000000ff0a7212 */ /* 0x000fe200078e33ff */
[----:B------:R-:W1:Y:S01]  /*1200*/  LDC R20, c[0x0][0x8b8] ;  /* 0x00022e00ff147b82 */ /* 0x000e620000000800 */
[----:B------:R-:W-:Y:S05]  /*1210*/  @!P0 BRA `(.L_x_17) ;  /* 0x0000000000288947 */ /* 0x000fea0003800000 */
[----:B------:R-:W5:Y:S02]  /*1220*/  LDC R9, c[0x0][0x8f4] ;  /* 0x00023d00ff097b82 */ /* 0x000f640000000800 */
[----:B-----5:R-:W-:-:S05]  /*1230*/  IADD3 R9, P0, R24, R9, RZ ;  /* 0x0000000918097210 */ /* 0x020fca0007f1e0ff */
        /* <DEDUP_REMOVED lines=8> */
.L_x_17:
[----:B---3--:R-:W-:Y:S01]  /*12c0*/  SHF.R.U64 R4, R4, R12, R5 ;  /* 0x0000000c04047219 */ /* 0x008fe20000001205 */
[----:B--2---:R-:W-:Y:S01]  /*12d0*/  VIADD R6, R15, 0xffffffff ;  /* 0xffffffff0f067836 */ /* 0x004fe20000000000 */
[----:B------:R-:W-:Y:S02]  /*12e0*/  SHF.L.U32 R0, R30, R21, RZ ;  /* 0x000000151e007219 */ /* 0x000fe400000006ff */
[----:B------:R-:W-:Y:S01]  /*12f0*/  LOP3.LUT R5, R25, R10, RZ, 0xc0, !PT ;  /* 0x0000000a19057212 */ /* 0x000fe200078ec0ff */
[----:B------:R-:W-:Y:S01]  /*1300*/  IMAD.MOV R7, RZ, RZ, -R4 ;  /* 0x000000ffff077224 */ /* 0x000fe200078e0a04 */
[----:B------:R-:W-:Y:S02]  /*1310*/  SEL R3, R3, R28, !P1 ;  /* 0x0000001c03037207 */ /* 0x000fe40004800000 */
[----:B------:R-:W-:Y:S01]  /*1320*/  LOP3.LUT R6, R13, R6, RZ, 0xc0, !PT ;  /* 0x000000060d067212 */ /* 0x000fe200078ec0ff */
[----:B------:R-:W-:Y:S01]  /*1330*/  IMAD R4, R0, R4, R5 ;  /* 0x0000000400047224 */ /* 0x000fe200078e0205 */
[----:B------:R-:W-:Y:S01]  /*1340*/  R2UR UR43, R29 ;  /* 0x000000001d2b72ca */ /* 0x000fe200000e0000 */
[----:B----4-:R-:W-:-:S02]  /*1350*/  IMAD R0, R7, R14, R24 ;  /* 0x0000000e07007224 */ /* 0x010fc400078e0218 */
[----:B-1----:R-:W-:Y:S01]  /*1360*/  IMAD R3, R4, R20, R3 ;  /* 0x0000001404037224 */ /* 0x002fe200078e0203 */
[----:B------:R-:W-:Y:S01]  /*1370*/  MOV R4, 0x1 ;  /* 0x0000000100047802 */ /* 0x000fe20000000f00 */
[----:B------:R-:W-:-:S05]  /*1380*/  IMAD R0, R0, R15, R6 ;  /* 0x0000000f00007224 */ /* 0x000fca00078e0206 */
[----:B------:R-:W-:Y:S02]  /*1390*/  SEL R154, R0, R3, !P1 ;  /* 0x00000003009a7207 */ /* 0x000fe40004800000 */
[----:B------:R-:W-:Y:S02]  /*13a0*/  SEL R155, R3, R0, !P1 ;  /* 0x00000000039b7207 */ /* 0x000fe40004800000 */
[----:B------:R-:W-:-:S07]  /*13b0*/  PRMT R0, R4, 0x7610, R0 ;  /* 0x0000761004007816 */ /* 0x000fce0000000000 */
.L_x_15:
[----:B------:R-:W-:-:S08]  /*13c0*/  NOP ;  /* 0x0000000000007918 */ /* 0x000fd00000000000 */
[----:B------:R-:W2:Y:S02]  /*13d0*/  USETMAXREG.TRY_ALLOC.CTAPOOL UP0, 0xe8 ;  /* 0x000000e8000079c8 */ /* 0x000ea40008000600 */
[----:B--2---:R-:W-:-:S13]  /*13e0*/  PLOP3.LUT P0, PT, PT, PT, UP0, 0x80, 0x0 ;  /* 0x000000000000781c */ /* 0x004fda0003f0f008 */
[----:B------:R-:W-:Y:S05]  /*13f0*/  @!P0 BRA `(.L_x_15) ;  /* 0xfffffffc00f08947 */ /* 0x000fea000383ffff */
[----:B------:R-:W-:Y:S02]  /*1400*/  ULDC.64 UR4, c[0x0][0x590] ;  /* 0x0001640000047ab9 */ /* 0x000fe40000000a00 */
[----:B------:R-:W-:Y:S02]  /*1410*/  IMAD.U32 R167, RZ, RZ, UR4 ;  /* 0x00000004ffa77e24 */ /* 0x000fe4000f8e00ff */
[----:B------:R-:W-:-:S03]  /*1420*/  IMAD.U32 R166, RZ, RZ, UR5 ;  /* 0x00000005ffa67e24 */ /* 0x000fc6000f8e00ff */
[----:B------:R-:W-:-:S04]  /*1430*/  ISETP.NE.U32.AND P0, PT, R167, RZ, PT ;  /* 0x000000ffa700720c */ /* 0x000fc80003f05070 */
[----:B------:R-:W-:-:S13]  /*1440*/  ISETP.NE.AND.EX P0, PT, R166, RZ, PT, P0 ;  /* 0x000000ffa600720c */ /* 0x000fda0003f05300 */
[----:B------:R-:W-:Y:S05]  /*1450*/  @P0 BRA `(.L_x_18) ;  /* 0x00000000002c0947 */ /* 0x000fea0003800000 */
[----:B------:R-:W-:Y:S02]  /*1460*/  ULDC.64 UR4, c[0x0][0x588] ;  /* 0x0001620000047ab9 */ /* 0x000fe40000000a00 */
[----:B------:R-:W-:-:S04]  /*1470*/  ISETP.NE.U32.AND P0, PT, RZ, UR4, PT ;  /* 0x00000004ff007c0c */ /* 0x000fc8000bf05070 */
[----:B------:R-:W-:-:S13]  /*1480*/  ISETP.NE.AND.EX P0, PT, RZ, UR5, PT, P0 ;  /* 0x00000005ff007c0c */ /* 0x000fda000bf05300 */
[----:B------:R-:W-:Y:S05]  /*1490*/  @!P0 BRA `(.L_x_19) ;  /* 0x0000000000108947 */ /* 0x000fea0003800000 */
[----:B------:R-:W2:Y:S02]  /*14a0*/  LDC.64 R4, c[0x0][0x588] ;  /* 0x00016200ff047b82 */ /* 0x000ea40000000a00 */
[----:B--2---:R2:W5:Y:S01]  /*14b0*/  LDG.E R157, desc[UR48][R4.64] ;  /* 0x00000030049d7981 */ /* 0x004562000c1e1900 */
[----:B------:R-:W-:Y:S01]  /*14c0*/  IMAD.MOV.U32 R156, RZ, RZ, 0x1 ;  /* 0x00000001ff9c7424 */ /* 0x000fe200078e00ff */
[----:B------:R-:W-:Y:S06]  /*14d0*/  BRA `(.L_x_18) ;  /* 0x00000000000c7947 */ /* 0x000fec0003800000 */
.L_x_19:
[----:B------:R-:W-:Y:S01]  /*14e0*/  ULDC UR4, c[0x0][0x580] ;  /* 0x0001600000047ab9 */ /* 0x000fe20000000800 */
[----:B------:R-:W-:Y:S01]  /*14f0*/  MOV R156, 0x1 ;  /* 0x00000001009c7802 */ /* 0x000fe20000000f00 */
[----:B------:R-:W-:-:S07]  /*1500*/  IMAD.U32 R157, RZ, RZ, UR4 ;  /* 0x00000004ff9d7e24 */ /* 0x000fce000f8e00ff */
.L_x_18:
[----:B------:R-:W-:Y:S02]  /*1510*/  ULDC.64 UR4, c[0x0][0x5b0] ;  /* 0x00016c0000047ab9 */ /* 0x000fe40000000a00 */
[----:B------:R-:W-:-:S04]  /*1520*/  ISETP.NE.U32.AND P0, PT, RZ, UR4, PT ;  /* 0x00000004ff007c0c */ /* 0x000fc8000bf05070 */
[----:B------:R-:W-:-:S13]  /*1530*/  ISETP.NE.AND.EX P0, PT, RZ, UR5, PT, P0 ;  /* 0x00000005ff007c0c */ /* 0x000fda000bf05300 */
[----:B------:R-:W-:Y:S05]  /*1540*/  @P0 BRA `(.L_x_20) ;  /* 0x0000000000240947 */ /* 0x000fea0003800000 */
[----:B------:R-:W-:Y:S02]  /*1550*/  ULDC.64 UR4, c[0x0][0x5a8] ;  /* 0x00016a0000047ab9 */ /* 0x000fe40000000a00 */
[----:B------:R-:W-:-:S04]  /*1560*/  ISETP.NE.U32.AND P0, PT, RZ, UR4, PT ;  /* 0x00000004ff007c0c */ /* 0x000fc8000bf05070 */
[----:B------:R-:W-:-:S13]  /*1570*/  ISETP.NE.AND.EX P0, PT, RZ, UR5, PT, P0 ;  /* 0x00000005ff007c0c */ /* 0x000fda000bf05300 */
[----:B------:R-:W-:Y:S05]  /*1580*/  @!P0 BRA `(.L_x_21) ;  /* 0x00000000000c8947 */ /* 0x000fea0003800000 */
[----:B------:R-:W3:Y:S02]  /*1590*/  LDC.64 R158, c[0x0][0x5a8] ;  /* 0x00016a00ff9e7b82 */ /* 0x000ee40000000a00 */
[----:B---3--:R3:W5:Y:S01]  /*15a0*/  LDG.E R158, desc[UR48][R158.64] ;  /* 0x000000309e9e7981 */ /* 0x008762000c1e1900 */
[----:B------:R-:W-:Y:S05]  /*15b0*/  BRA `(.L_x_20) ;  /* 0x0000000000087947 */ /* 0x000fea0003800000 */
.L_x_21:
[----:B------:R-:W-:Y:S02]  /*15c0*/  ULDC UR4, c[0x0][0x5a0] ;  /* 0x0001680000047ab9 */ /* 0x000fe40000000800 */
[----:B------:R-:W-:-:S07]  /*15d0*/  IMAD.U32 R158, RZ, RZ, UR4 ;  /* 0x00000004ff9e7e24 */ /* 0x000fce000f8e00ff */
.L_x_20:
[----:B------:R-:W-:Y:S01]  /*15e0*/  LOP3.LUT P1, RZ, R0, 0xff, RZ, 0xc0, !PT ;  /* 0x000000ff00ff7812 */ /* 0x000fe2000782c0ff */
[----:B------:R-:W-:Y:S01]  /*15f0*/  UMOV UR36, URZ ;  /* 0x0000003f00247c82 */ /* 0x000fe20008000000 */
[----:B------:R-:W-:-:S11]  /*1600*/  PLOP3.LUT P0, PT, PT, PT, PT, 0x80, 0x0 ;  /* 0x000000000000781c */ /* 0x000fd60003f0f070 */
[----:B------:R-:W-:Y:S05]  /*1610*/  @!P1 BRA `(.L_x_22) ;  /* 0x0000006000589947 */ /* 0x000fea0003800000 */
[----:B------:R-:W-:Y:S01]  /*1620*/  ULDC UR4, c[0x0][0x28c] ;  /* 0x0000a30000047ab9 */ /* 0x000fe20000000800 */
[----:B------:R-:W-:Y:S01]  /*1630*/  IMAD.MOV.U32 R162, RZ, RZ, 0x10 ;  /* 0x00000010ffa27424 */ /* 0x000fe200078e00ff */
[----:B------:R-:W-:Y:S01]  /*1640*/  UIADD3 UR4, UR4, 0x3f, URZ ;  /* 0x0000003f04047890 */ /* 0x000fe2000fffe03f */
[----:B------:R-:W-:Y:S01]  /*1650*/  LOP3.LUT P0, RZ, R18, 0x4, RZ, 0xc0, !PT ;  /* 0x0000000412ff7812 */ /* 0x000fe2000780c0ff */
[----:B-----5:R-:W-:Y:S01]  /*1660*/  IMAD.MOV.U32 R163, RZ, RZ, R157 ;  /* 0x000000ffffa37224 */ /* 0x020fe200078e009d */
[----:B------:R-:W-:Y:S01]  /*1670*/  LOP3.LUT R164, R22, 0x1, RZ, 0xfc, !PT ;  /* 0x0000000116a47812 */ /* 0x000fe200078efcff */
[----:B------:R-:W-:Y:S01]  /*1680*/  USHF.R.S32.HI UR5, URZ, 0x1f, UR4 ;  /* 0x0000001f3f057899 */ /* 0x000fe20008011404 */
[----:B------:R-:W-:Y:S01]  /*1690*/  LOP3.LUT R165, R19, 0x1, RZ, 0xfc, !PT ;  /* 0x0000000113a57812 */ /* 0x000fe200078efcff */
[----:B------:R-:W-:Y:S01]  /*16a0*/  ULDC.64 UR54, c[0x0][0x198] ;  /* 0x0000660000367ab9 */ /* 0x000fe20000000a00 */
[C---:B---3--:R-:W-:Y:S01]  /*16b0*/  PRMT R159, R156.reuse, 0x7610, R159 ;  /* 0x000076109c9f7816 */ /* 0x048fe2000000009f */
[----:B------:R-:W-:Y:S01]  /*16c0*/  ULEA.HI UR5, UR5, UR4, URZ, 0x6 ;  /* 0x0000000405057291 */ /* 0x000fe2000f8f303f */
[----:B------:R-:W-:Y:S01]  /*16d0*/  MOV R160, R157 ;  /* 0x0000009d00a07202 */ /* 0x000fe20000000f00 */
[----:B------:R-:W-:Y:S01]  /*16e0*/  UMOV UR39, URZ ;  /* 0x0000003f00277c82 */ /* 0x000fe20008000000 */
[----:B------:R-:W-:Y:S01]  /*16f0*/  PRMT R161, R156, 0x7610, R161 ;  /* 0x000076109ca17816 */ /* 0x000fe200000000a1 */
[----:B------:R-:W-:Y:S01]  /*1700*/  UMOV UR44, URZ ;  /* 0x0000003f002c7c82 */ /* 0x000fe20008000000 */
[----:B------:R-:W-:Y:S01]  /*1710*/  SEL R162, R162, 0xfffffff0, !P0 ;  /* 0xfffffff0a2a27807 */ /* 0x000fe20004000000 */
[----:B------:R-:W-:Y:S01]  /*1720*/  USHF.R.S32.HI UR50, URZ, 0x6, UR5 ;  /* 0x000000063f327899 */ /* 0x000fe20008011405 */
[----:B------:R-:W-:Y:S01]  /*1730*/  UMOV UR45, URZ ;  /* 0x0000003f002d7c82 */ /* 0x000fe20008000000 */
[----:B------:R-:W-:-:S10]  /*1740*/  UMOV UR36, URZ ;  /* 0x0000003f00247c82 */ /* 0x000fd40008000000 */
.L_x_140:
[----:B------:R-:W-:Y:S01]  /*1750*/  LOP3.LUT R0, R18, 0x80, RZ, 0xc0, !PT ;  /* 0x0000008012007812 */ /* 0x000fe200078ec0ff */
[----:B------:R-:W3:Y:S01]  /*1760*/  S2UR UR51, SR_CgaCtaId ;  /* 0x00000000003379c3 */ /* 0x000ee20000008800 */
[----:B------:R-:W-:Y:S02]  /*1770*/  UMOV UR52, 0x400 ;  /* 0x0000040000347882 */ /* 0x000fe40000000000 */
[----:B------:R-:W-:-:S06]  /*1780*/  SHF.R.U32.HI R0, RZ, 0x7, R0 ;  /* 0x00000007ff007819 */ /* 0x000fcc0000011600 */
[----:B------:R-:W4:Y:S01]  /*1790*/  SHFL.IDX PT, R0, R0, RZ, 0x1f ;  /* 0x00001fff00007589 */ /* 0x000f2200000e0000 */
[----:B---3--:R-:W-:Y:S01]  /*17a0*/  ULEA UR52, UR51, UR52, 0x18 ;  /* 0x0000003433347291 */ /* 0x008fe2000f8ec03f */
[----:B----4-:R-:W-:-:S13]  /*17b0*/  R2UR UR4, R0 ;  /* 0x00000000000472ca */ /* 0x010fda00000e0000 */
[----:B------:R-:W-:-:S04]  /*17c0*/  ULEA.HI UR5, UR4, UR4, URZ, 0x1 ;  /* 0x0000000404057291 */ /* 0x000fc8000f8f083f */
[----:B------:R-:W-:-:S04]  /*17d0*/  ULOP3.LUT UR5, UR5, 0x7fffe, URZ, 0xc0, !UPT ;  /* 0x0007fffe05057892 */ /* 0x000fc8000f8ec03f */
[----:B------:R-:W-:-:S03]  /*17e0*/  UIADD3 UR5, UR4, -UR5, URZ ;  /* 0x8000000504057290 */ /* 0x000fc6000fffe03f */
[----:B------:R-:W-:Y:S01]  /*17f0*/  ULDC UR4, c[0x0][0x28c] ;  /* 0x0000a30000047ab9 */ /* 0x000fe20000000800 */
[----:B------:R-:W-:Y:S01]  /*1800*/  ULEA UR5, UR5, UR52, 0xd ;  /* 0x0000003405057291 */ /* 0x000fe2000f8e683f */
[----:B------:R-:W-:-:S03]  /*1810*/  ISETP.LT.AND P0, PT, RZ, UR4, PT ;  /* 0x00000004ff007c0c */ /* 0x000fc6000bf01270 */
[----:B------:R-:W-:-:S04]  /*1820*/  UIADD3 UR5, UR5, 0x8400, URZ ;  /* 0x0000840005057890 */ /* 0x000fc8000fffe03f */
[----:B------:R-:W-:-:S04]  /*1830*/  USHF.R.U32.HI UR5, URZ, 0x4, UR5 ;  /* 0x000000043f057899 */ /* 0x000fc80008011605 */
[----:B------:R-:W-:-:S04]  /*1840*/  ULOP3.LUT UR5, UR5, 0x3fff, URZ, 0xc0, !UPT ;  /* 0x00003fff05057892 */ /* 0x000fc8000f8ec03f */
[----:B------:R-:W-:Y:S01]  /*1850*/  ULOP3.LUT UR40, UR5, 0x10000, URZ, 0xfc, !UPT ;  /* 0x0001000005287892 */ /* 0x000fe2000f8efc3f */
[----:B-1----:R-:W-:Y:S11]  /*1860*/  @P0 BRA `(.L_x_23) ;  /* 0x0000000000400947 */ /* 0x002ff60003800000 */
[----:B------:R-:W-:Y:S01]  /*1870*/  MOV R0, 0x0 ;  /* 0x0000000000007802 */ /* 0x000fe20000000f00 */
[----:B------:R-:W-:Y:S01]  /*1880*/  ULDC.64 UR4, c[0x4][0x70] ;  /* 0x01001c0000047ab9 */ /* 0x000fe20000000a00 */
[----:B------:R-:W-:Y:S01]  /*1890*/  ULDC.64 UR6, c[0x4][0x8] ;  /* 0x0100020000067ab9 */ /* 0x000fe20000000a00 */
[----:B--2---:R-:W-:Y:S01]  /*18a0*/  IMAD.U32 R4, RZ, RZ, UR4 ;  /* 0x00000004ff047e24 */ /* 0x004fe2000f8e00ff */
[----:B------:R2:W3:Y:S01]  /*18b0*/  LDC.64 R14, c[0x4][R0] ;  /* 0x01000000000e7b82 */ /* 0x0004e20000000a00 */
[----:B------:R-:W-:Y:S01]  /*18c0*/  IMAD.U32 R5, RZ, RZ, UR5 ;  /* 0x00000005ff057e24 */ /* 0x000fe2000f8e00ff */
[----:B------:R-:W-:Y:S01]  /*18d0*/  ULDC.64 UR4, c[0x4][0x78] ;  /* 0x01001e0000047ab9 */ /* 0x000fe20000000a00 */
[----:B------:R-:W-:Y:S01]  /*18e0*/  IMAD.U32 R10, RZ, RZ, UR6 ;  /* 0x00000006ff0a7e24 */ /* 0x000fe2000f8e00ff */
[----:B------:R-:W-:Y:S01]  /*18f0*/  MOV R6, UR4 ;  /* 0x0000000400067c02 */ /* 0x000fe20008000f00 */
[----:B------:R-:W-:Y:S01]  /*1900*/  IMAD.U32 R7, RZ, RZ, UR5 ;  /* 0x00000005ff077e24 */ /* 0x000fe2000f8e00ff */
[----:B------:R-:W-:Y:S01]  /*1910*/  MOV R8, 0x1e1 ;  /* 0x000001e100087802 */ /* 0x000fe20000000f00 */
[----:B------:R-:W-:-:S02]  /*1920*/  IMAD.U32 R11, RZ, RZ, UR7 ;  /* 0x00000007ff0b7e24 */ /* 0x000fc4000f8e00ff */
[----:B------:R-:W-:Y:S02]  /*1930*/  IMAD.MOV.U32 R12, RZ, RZ, 0x1 ;  /* 0x00000001ff0c7424 */ /* 0x000fe400078e00ff */
[----:B--2---:R-:W-:-:S07]  /*1940*/  IMAD.MOV.U32 R13, RZ, RZ, RZ ;  /* 0x000000ffff0d7224 */ /* 0x004fce00078e00ff */
[----:B------:R-:W-:-:S07]  /*1950*/  LEPC R20, `(.L_x_23) ;  /* 0x000000001014794e */ /* 0x000fce0000000000 */
[----:B-1-3--:R-:W-:Y:S05]  /*1960*/  CALL.ABS.NOINC R14 ;  /* 0x000000000e007343 */ /* 0x00afea0003c00000 */
.L_x_23:
[----:B------:R-:W-:-:S13]  /*1970*/  ISETP.NE.AND P0, PT, R164, 0x3, PT ;  /* 0x00000003a400780c */ /* 0x000fda0003f05270 */
[----:B------:R-:W-:Y:S05]  /*1980*/  @!P0 BRA `(.L_x_24) ;  /* 0x0000000000048947 */ /* 0x000fea0003800000 */
[----:B-1----:R-:W-:Y:S01]  /*1990*/  BPT.TRAP 0x1 ;  /* 0x000000040000795c */ /* 0x002fe20000300000 */
.L_x_24:
[----:B------:R-:W-:Y:S01]  /*19a0*/  IMAD.U32 R3, RZ, RZ, UR45 ;  /* 0x0000002dff037e24 */ /* 0x000fe2000f8e00ff */
[----:B------:R-:W-:-:S04]  /*19b0*/  MOV R0, UR44 ;  /* 0x0000002c00007c02 */ /* 0x000fc80008000f00 */
[----:B------:R-:W-:Y:S02]  /*19c0*/  LEA R3, R3, UR52, 0x3 ;  /* 0x0000003403037c11 */ /* 0x000fe4000f8e18ff */
[----:B------:R-:W-:-:S04]  /*19d0*/  SHF.L.U32 R0, R0, 0x1f, RZ ;  /* 0x0000001f00007819 */ /* 0x000fc800000006ff */
[----:B------:R3:W4:Y:S01]  /*19e0*/  SYNCS.PHASECHK.TRANS64.TRYWAIT P1, [R3+URZ], R0 ;  /* 0x00000000030075a7 */ /* 0x000722000802017f */
[----:B------:R-:W-:Y:S05]  /*19f0*/  @!P0 BRA `(.L_x_25) ;  /* 0x0000000000048947 */ /* 0x000fea0003800000 */
[----:B-1----:R-:W-:Y:S01]  /*1a00*/  BPT.TRAP 0x1 ;  /* 0x000000040000795c */ /* 0x002fe20000300000 */
.L_x_25:
[----:B----4-:R-:W-:Y:S05]  /*1a10*/  @P1 BRA `(.L_x_26) ;  /* 0x0000000000081947 */ /* 0x010fea0003800000 */
[----:B------:R-:W4:Y:S02]  /*1a20*/  SYNCS.PHASECHK.TRANS64.TRYWAIT P1, [R3+URZ], R0 ;  /* 0x00000000030075a7 */ /* 0x000f24000802017f */
[----:B----4-:R-:W-:Y:S05]  /*1a30*/  @!P1 BRA `(.L_x_27) ;  /* 0x0000008c00589947 */ /* 0x010fea0003800000 */
.L_x_26:
[----:B------:R-:W-:-:S04]  /*1a40*/  UISETP.LT.AND UP0, UPT, UR50, 0x1, UPT ;  /* 0x000000013200788c */ /* 0x000fc8000bf01270 */
[----:B------:R-:W-:-:S04]  /*1a50*/  USEL UR4, UR50, 0x1, UP0 ;  /* 0x0000000132047887 */ /* 0x000fc80008000000 */
[----:B------:R-:W-:-:S06]  /*1a60*/  UIADD3 UR4, UR50, -UR4, URZ ;  /* 0x8000000432047290 */ /* 0x000fcc000fffe03f */
[----:B---34-:R-:W-:Y:S01]  /*1a70*/  IMAD.U32 R0, RZ, RZ, UR4 ;  /* 0x00000004ff007e24 */ /* 0x018fe2000f8e00ff */
[----:B------:R-:W-:Y:S05]  /*1a80*/  WARPSYNC.ALL ;  /* 0x0000000000007948 */ /* 0x000fea0003800000 */
[----:B------:R-:W-:Y:S01]  /*1a90*/  ISETP.GE.AND P1, PT, R0, 0x1, PT ;  /* 0x000000010000780c */ /* 0x000fe20003f26270 */
[----:B------:R-:W-:Y:S01]  /*1aa0*/  UIADD3 UR4, UR52, 0x18400, URZ ;  /* 0x0001840034047890 */ /* 0x000fe2000fffe03f */
[----:B------:R-:W-:Y:S01]  /*1ab0*/  WARPGROUP.ARRIVE ;  /* 0x00000000000079c5 */ /* 0x000fe20000000000 */
[----:B------:R-:W-:Y:S02]  /*1ac0*/  ULEA UR9, UR45, UR40, 0xa ;  /* 0x000000282d097291 */ /* 0x000fe4000f8e503f */
[----:B------:R-:W-:Y:S01]  /*1ad0*/  USHF.R.U32.HI UR4, URZ, 0x4, UR4 ;  /* 0x000000043f047899 */ /* 0x000fe20008011604 */
[----:B------:R-:W-:Y:S01]  /*1ae0*/  UMOV UR5, 0x40000040 ;  /* 0x4000004000057882 */ /* 0x000fe20000000000 */
[----:B------:R-:W-:-:S02]  /*1af0*/  UMOV UR7, 0x40000040 ;  /* 0x4000004000077882 */ /* 0x000fc40000000000 */
[----:B------:R-:W-:-:S04]  /*1b00*/  ULOP3.LUT UR4, UR4, 0x3fff, URZ, 0xc0, !UPT ;  /* 0x00003fff04047892 */ /* 0x000fc8000f8ec03f */
[----:B------:R-:W-:-:S03]  /*1b10*/  ULOP3.LUT UR8, UR4, 0x10000, URZ, 0xfc, !UPT ;  /* 0x0001000004087892 */ /* 0x000fc6000f8efc3f */
[----:B------:R-:W-:Y:S01]  /*1b20*/  UMOV UR4, UR9 ;  /* 0x0000000900047c82 */ /* 0x000fe20008000000 */
[----:B------:R-:W-:-:S07]  /*1b30*/  ULEA UR10, UR45, UR8, 0xb ;  /* 0x000000082d0a7291 */ /* 0x000fce000f8e583f */
[----:B------:R-:W-:Y:S02]  /*1b40*/  UMOV UR6, UR10 ;  /* 0x0000000a00067c82 */ /* 0x000fe40008000000 */
[----:B------:R-:W-:Y:S01]  /*1b50*/  HGMMA.64x256x16.F32.BF16 R24, gdesc[UR4], RZ, !UPT, gsb0 ;  /* 0x03e00000041879f0 */ /* 0x000fe2000c0018ff */
[----:B------:R-:W-:Y:S02]  /*1b60*/  UIADD3 UR4, UR9, 0x2, URZ ;  /* 0x0000000209047890 */ /* 0x000fe4000fffe03f */
[----:B------:R-:W-:Y:S01]  /*1b70*/  UIADD3 UR6, UR10, 0x2, URZ ;  /* 0x000000020a067890 */ /* 0x000fe2000fffe03f */
[----:B------:R-:W-:Y:S01]  /*1b80*/  UMOV UR5, 0x40000040 ;  /* 0x4000004000057882 */ /* 0x000fe20000000000 */
[----:B------:R-:W-:Y:S01]  /*1b90*/  UMOV UR7, 0x40000040 ;  /* 0x4000004000077882 */ /* 0x000fe20000000000 */
[----:B------:R-:W-:Y:S02]  /*1ba0*/  WARPGROUP.DEPBAR.LE gsb0, 0x0 ;  /* 0x00008000000079c5 */ /* 0x000fe40000010000 */
[----:B------:R-:W-:-:S15]  /*1bb0*/  WARPGROUP.ARRIVE ;  /* 0x00000000000079c5 */ /* 0x000fde0000000000 */
[----:B------:R-:W-:-:S05]  /*1bc0*/  NOP ;  /* 0x0000000000007918 */ /* 0x000fca0000000000 */
[----:B------:R-:W-:Y:S01]  /*1bd0*/  HGMMA.64x256x16.F32.BF16 R24, gdesc[UR4], R24, gsb0 ;  /* 0x03e00000041879f0 */ /* 0x000fe20008001818 */
        /* <DEDUP_REMOVED lines=15> */
[----:B------:R-:W-:Y:S03]  /*1cd0*/  HGMMA.64x256x16.F32.BF16 R24, gdesc[UR4], R24, gsb0 ;  /* 0x03e00000041879f0 */ /* 0x000fe60008001818 */
[----:B------:R-:W-:Y:S02]  /*1ce0*/  WARPGROUP.DEPBAR.LE gsb0, 0x0 ;  /* 0x00008000000079c5 */ /* 0x000fe40000010000 */
[----:B------:R-:W-:Y:S05]  /*1cf0*/  @!P1 BRA `(.L_x_28) ;  /* 0x00000004001c9947 */ /* 0x000fea0003800000 */
[----:B------:R-:W-:Y:S02]  /*1d00*/  UIADD3 UR4, UR45, 0x1, URZ ;  /* 0x000000012d047890 */ /* 0x000fe4000fffe03f */
[----:B------:R-:W-:Y:S02]  /*1d10*/  IMAD.U32 R3, RZ, RZ, UR45 ;  /* 0x0000002dff037e24 */ /* 0x000fe4000f8e00ff */
[----:B------:R-:W-:-:S04]  /*1d20*/  UISETP.NE.AND UP0, UPT, UR4, 0x4, UPT ;  /* 0x000000040400788c */ /* 0x000fc8000bf05270 */
[----:B------:R-:W-:Y:S02]  /*1d30*/  USEL UR5, URZ, 0x1, UP0 ;  /* 0x000000013f057887 */ /* 0x000fe40008000000 */
[----:B------:R-:W-:Y:S02]  /*1d40*/  USEL UR9, UR4, URZ, UP0 ;  /* 0x0000003f04097287 */ /* 0x000fe40008000000 */
[----:B------:R-:W-:-:S06]  /*1d50*/  ULOP3.LUT UR5, UR44, UR5, URZ, 0x3c, !UPT ;  /* 0x000000052c057292 */ /* 0x000fcc000f8e3c3f */
[----:B------:R-:W-:-:S07]  /*1d60*/  IMAD.U32 R6, RZ, RZ, UR5 ;  /* 0x00000005ff067e24 */ /* 0x000fce000f8e00ff */
.L_x_35:
[----:B------:R-:W-:Y:S05]  /*1d70*/  @!P0 BRA `(.L_x_29) ;  /* 0x0000000000048947 */ /* 0x000fea0003800000 */
[----:B-1----:R-:W-:Y:S01]  /*1d80*/  BPT.TRAP 0x1 ;  /* 0x000000040000795c */ /* 0x002fe20000300000 */
.L_x_29:
[----:B------:R-:W-:Y:S01]  /*1d90*/  ULEA UR4, UR9, UR52, 0x3 ;  /* 0x0000003409047291 */ /* 0x000fe2000f8e183f */
[----:B--2---:R-:W-:-:S08]  /*1da0*/  SHF.L.U32 R4, R6, 0x1f, RZ ;  /* 0x0000001f06047819 */ /* 0x004fd000000006ff */
[----:B------:R2:W3:Y:S01]  /*1db0*/  SYNCS.PHASECHK.TRANS64.TRYWAIT P1, [UR4], R4 ;  /* 0x00000004ff0075a7 */ /* 0x0004e20008020144 */
[----:B------:R-:W-:Y:S05]  /*1dc0*/  @!P0 BRA `(.L_x_30) ;  /* 0x0000000000048947 */ /* 0x000fea0003800000 */
[----:B-1----:R-:W-:Y:S01]  /*1dd0*/  BPT.TRAP 0x1 ;  /* 0x000000040000795c */ /* 0x002fe20000300000 */
.L_x_30:
[----:B---3--:R-:W-:Y:S05]  /*1de0*/  @P1 BRA `(.L_x_31) ;  /* 0x0000000000081947 */ /* 0x008fea0003800000 */
[----:B------:R-:W3:Y:S02]  /*1df0*/  SYNCS.PHASECHK.TRANS64.TRYWAIT P1, [UR4], R4 ;  /* 0x00000004ff0075a7 */ /* 0x000ee40008020144 */
[----:B---3--:R-:W-:Y:S05]  /*1e00*/  @!P1 BRA `(.L_x_32) ;  /* 0x0000008800789947 */ /* 0x008fea0003800000 */
.L_x_31:
[----:B------:R-:W-:Y:S01]  /*1e10*/  ULEA UR10, UR9, UR40, 0xa ;  /* 0x00000028090a7291 */ /* 0x000fe2000f8e503f */
[----:B------:R-:W-:Y:S01]  /*1e20*/  WARPGROUP.ARRIVE ;  /* 0x00000000000079c5 */ /* 0x000fe20000000000 */
[----:B------:R-:W-:Y:S01]  /*1e30*/  ULEA UR11, UR9, UR8, 0xb ;  /* 0x00000008090b7291 */ /* 0x000fe2000f8e583f */
[----:B------:R-:W-:Y:S01]  /*1e40*/  UMOV UR5, 0x40000040 ;  /* 0x4000004000057882 */ /* 0x000fe20000000000 */
[----:B------:R-:W-:-:S03]  /*1e50*/  UMOV UR7, 0x40000040 ;  /* 0x4000004000077882 */ /* 0x000fc60000000000 */
[----:B------:R-:W-:Y:S02]  /*1e60*/  UMOV UR4, UR10 ;  /* 0x0000000a00047c82 */ /* 0x000fe40008000000 */
[----:B------:R-:W-:Y:S02]  /*1e70*/  UMOV UR6, UR11 ;  /* 0x0000000b00067c82 */ /* 0x000fe40008000000 */
[----:B------:R-:W-:Y:S01]  /*1e80*/  HGMMA.64x256x16.F32.BF16 R24, gdesc[UR4], R24, gsb0 ;  /* 0x03e00000041879f0 */ /* 0x000fe20008001818 */
[----:B------:R-:W-:Y:S02]  /*1e90*/  UIADD3 UR4, UR10, 0x2, URZ ;  /* 0x000000020a047890 */ /* 0x000fe4000fffe03f */
[----:B------:R-:W-:Y:S01]  /*1ea0*/  UIADD3 UR6, UR11, 0x2, URZ ;  /* 0x000000020b067890 */ /* 0x000fe2000fffe03f */
[----:B------:R-:W-:Y:S01]  /*1eb0*/  UMOV UR5, 0x40000040 ;  /* 0x4000004000057882 */ /* 0x000fe20000000000 */
[----:B------:R-:W-:Y:S01]  /*1ec0*/  UMOV UR7, 0x40000040 ;  /* 0x4000004000077882 */ /* 0x000fe20000000000 */
[----:B------:R-:W-:-:S02]  /*1ed0*/  WARPGROUP.DEPBAR.LE gsb0, 0x0 ;  /* 0x00008000000079c5 */ /* 0x000fc40000010000 */
        /* <DEDUP_REMOVED lines=21> */
[----:B-1----:R-:W-:Y:S01]  /*2030*/  BPT.TRAP 0x1 ;  /* 0x000000040000795c */ /* 0x002fe20000300000 */
.L_x_33:
[----:B------:R-:W-:-:S13]  /*2040*/  ISETP.NE.AND P1, PT, R152, RZ, PT ;  /* 0x000000ff9800720c */ /* 0x000fda0003f25270 */
[----:B--23--:R-:W-:-:S04]  /*2050*/  @P1 LEA R4, R3, UR52, 0x3 ;  /* 0x0000003403041c11 */ /* 0x00cfc8000f8e18ff */
[----:B------:R-:W-:-:S04]  /*2060*/  @P1 IADD3 R4, R4, 0x20, RZ ;  /* 0x0000002004041810 */ /* 0x000fc80007ffe0ff */
[----:B------:R-:W-:-:S04]  /*2070*/  @P1 PRMT R4, R153, 0x654, R4 ;  /* 0x0000065499041816 */ /* 0x000fc80000000004 */
[----:B------:R2:W-:Y:S01]  /*2080*/  @P1 SYNCS.ARRIVE.TRANS64.RED.A1T0 RZ, [R4+URZ], RZ ;  /* 0x000000ff04ff19a7 */ /* 0x0005e2000810043f */
[----:B------:R-:W-:-:S13]  /*2090*/  ISETP.GT.U32.AND P1, PT, R22, 0x1, PT ;  /* 0x000000011600780c */ /* 0x000fda0003f24070 */
[----:B--2---:R-:W-:Y:S05]  /*20a0*/  @P1 BRA `(.L_x_34) ;  /* 0x0000000000041947 */ /* 0x004fea0003800000 */
[----:B-1----:R-:W-:Y:S01]  /*20b0*/  BPT.TRAP 0x1 ;  /* 0x000000040000795c */ /* 0x002fe20000300000 */
.L_x_34:
[----:B------:R-:W-:Y:S01]  /*20c0*/  UIADD3 UR9, UR9, 0x1, URZ ;  /* 0x0000000109097890 */ /* 0x000fe2000fffe03f */
[C---:B------:R-:W-:Y:S01]  /*20d0*/  ISETP.GT.AND P2, PT, R0.reuse, 0x1, PT ;  /* 0x000000010000780c */ /* 0x040fe20003f44270 */
[----:B------:R-:W-:Y:S02]  /*20e0*/  VIADD R3, R3, 0x1 ;  /* 0x0000000103037836 */ /* 0x000fe40000000000 */
[----:B------:R-:W-:Y:S01]  /*20f0*/  UISETP.NE.AND UP0, UPT, UR9, 0x4, UPT ;  /* 0x000000040900788c */ /* 0x000fe2000bf05270 */
[----:B------:R-:W-:Y:S02]  /*2100*/  VIADD R0, R0, 0xffffffff ;  /* 0xffffffff00007836 */ /* 0x000fe40000000000 */
[C---:B------:R-:W-:Y:S01]  /*2110*/  ISETP.NE.AND P1, PT, R3.reuse, 0x4, PT ;  /* 0x000000040300780c */ /* 0x040fe20003f25270 */
[----:B------:R-:W-:Y:S02]  /*2120*/  USEL UR4, URZ, 0x1, UP0 ;  /* 0x000000013f047887 */ /* 0x000fe40008000000 */
[----:B------:R-:W-:Y:S01]  /*2130*/  USEL UR9, UR9, URZ, UP0 ;  /* 0x0000003f09097287 */ /* 0x000fe20008000000 */
[----:B------:R-:W-:-:S03]  /*2140*/  SEL R3, R3, RZ, P1 ;  /* 0x000000ff03037207 */ /* 0x000fc60000800000 */
[----:B------:R-:W-:Y:S01]  /*2150*/  LOP3.LUT R6, R6, UR4, RZ, 0x3c, !PT ;  /* 0x0000000406067c12 */ /* 0x000fe2000f8e3cff */
[----:B------:R-:W-:Y:S07]  /*2160*/  @P2 BRA `(.L_x_35) ;  /* 0xfffffffc00002947 */ /* 0x000fee000383ffff */
.L_x_28:
[----:B------:R-:W3:Y:S02]  /*2170*/  LDC R0, c[0x0][0x28c] ;  /* 0x0000a300ff007b82 */ /* 0x000ee40000000800 */
[----:B---3--:R-:W-:-:S13]  /*2180*/  ISETP.GE.AND P1, PT, R0, 0x1, PT ;  /* 0x000000010000780c */ /* 0x008fda0003f26270 */
[----:B------:R-:W-:Y:S05]  /*2190*/  @!P1 BRA `(.L_x_36) ;  /* 0x0000000000449947 */ /* 0x000fea0003800000 */
[----:B------:R-:W-:Y:S05]  /*21a0*/  @!P0 BRA `(.L_x_37) ;  /* 0x0000000000048947 */ /* 0x000fea0003800000 */
[----:B-1----:R-:W-:Y:S01]  /*21b0*/  BPT.TRAP 0x1 ;  /* 0x000000040000795c */ /* 0x002fe20000300000 */
.L_x_37:
[----:B------:R-:W-:Y:S01]  /*21c0*/  ISETP.NE.AND P0, PT, R152, RZ, PT ;  /* 0x000000ff9800720c */ /* 0x000fe20003f05270 */
[----:B------:R-:W-:Y:S01]  /*21d0*/  UISETP.LT.AND UP1, UPT, UR50, 0x1, UPT ;  /* 0x000000013200788c */ /* 0x000fe2000bf21270 */
[----:B------:R-:W-:-:S11]  /*21e0*/  IMAD.U32 R3, RZ, RZ, UR52 ;  /* 0x00000034ff037e24 */ /* 0x000fd6000f8e00ff */
[----:B------:R-:W-:-:S05]  /*21f0*/  VOTEU.ANY UP0, P0 ;  /* 0x00000000003f7886 */ /* 0x000fca0000000100 */
[----:B------:R-:W-:-:S04]  /*2200*/  @UP0 USEL UR4, UR50, 0x1, UP1 ;  /* 0x0000000132040887 */ /* 0x000fc80008800000 */
[----:B------:R-:W-:-:S06]  /*2210*/  @UP0 UIADD3 UR4, UR45, UR50, -UR4 ;  /* 0x000000322d040290 */ /* 0x000fcc000fffe804 */
[----:B------:R-:W-:-:S05]  /*2220*/  IMAD.U32 R0, RZ, RZ, UR4 ;  /* 0x00000004ff007e24 */ /* 0x000fca000f8e00ff */
[----:B------:R-:W-:-:S04]  /*2230*/  @P0 SHF.L.U32 R0, R0, 0x3, RZ ;  /* 0x0000000300000819 */ /* 0x000fc800000006ff */
[----:B------:R-:W-:-:S04]  /*2240*/  @P0 LOP3.LUT R0, R0, 0x18, RZ, 0xc0, !PT ;  /* 0x0000001800000812 */ /* 0x000fc800078ec0ff */
[----:B------:R-:W-:-:S04]  /*2250*/  @P0 IADD3 R0, R3, 0x20, R0 ;  /* 0x0000002003000810 */ /* 0x000fc80007ffe000 */
[----:B------:R-:W-:-:S04]  /*2260*/  @P0 PRMT R0, R153, 0x654, R0 ;  /* 0x0000065499000816 */ /* 0x000fc80000000000 */
[----:B------:R3:W-:Y:S01]  /*2270*/  @P0 SYNCS.ARRIVE.TRANS64.RED.A1T0 RZ, [R0+URZ], RZ ;  /* 0x000000ff00ff09a7 */ /* 0x0007e2000810043f */
[----:B------:R-:W-:-:S13]  /*2280*/  ISETP.GT.U32.AND P0, PT, R22, 0x1, PT ;  /* 0x000000011600780c */ /* 0x000fda0003f04070 */
[----:B---3--:R-:W-:Y:S05]  /*2290*/  @P0 BRA `(.L_x_36) ;  /* 0x0000000000040947 */ /* 0x008fea0003800000 */
[----:B-1----:R-:W-:Y:S01]  /*22a0*/  BPT.TRAP 0x1 ;  /* 0x000000040000795c */ /* 0x002fe20000300000 */
.L_x_36:
[----:B------:R-:W-:Y:S01]  /*22b0*/  UIADD3 UR4, UR52, 0x200, URZ ;  /* 0x0000020034047890 */ /* 0x000fe2000fffe03f */
[----:B------:R-:W-:Y:S02]  /*22c0*/  R2UR UR42, R155 ;  /* 0x000000009b2a72ca */ /* 0x000fe400000e0000 */
[----:B------:R-:W-:Y:S01]  /*22d0*/  R2UR UR41, R154 ;  /* 0x000000009a2972ca */ /* 0x000fe200000e0000 */
[----:B------:R-:W-:-:S06]  /*22e0*/  ULOP3.LUT UP0, URZ, UR4, 0x1bf, URZ, 0xc0, !UPT ;  /* 0x000001bf043f7892 */ /* 0x000fcc000f80c03f */
[----:B------:R-:W-:-:S04]  /*22f0*/  PLOP3.LUT P0, PT, PT, PT, UP0, 0x80, 0x0 ;  /* 0x000000000000781c */ /* 0x000fc80003f0f008 */
[----:B------:R-:W-:Y:S02]  /*2300*/  USHF.L.U32 UR42, UR42, 0x7, URZ ;  /* 0x000000072a2a7899 */ /* 0x000fe4000800063f */
[----:B------:R-:W-:-:S07]  /*2310*/  USHF.L.U32 UR41, UR41, 0x8, URZ ;  /* 0x0000000829297899 */ /* 0x000fce000800063f */
[----:B------:R-:W-:Y:S05]  /*2320*/  @!P0 BRA `(.L_x_38) ;  /* 0x00000000007c8947 */ /* 0x000fea0003800000 */
        /* <DEDUP_REMOVED lines=16> */
.L_x_39:
[----:B------:R1:W2:Y:S01]  /*2430*/  LDC.64 R14, c[0x4][R23] ;  /* 0x01000000170e7b82 */ /* 0x0002a20000000a00 */
[----:B------:R-:W-:Y:S01]  /*2440*/  ULDC.64 UR4, c[0x4][0x80] ;  /* 0x0100200000047ab9 */ /* 0x000fe20000000a00 */
[----:B------:R-:W-:Y:S01]  /*2450*/  ULDC.64 UR6, c[0x4][0x10] ;  /* 0x0100040000067ab9 */ /* 0x000fe20000000a00 */
[----:B------:R-:W-:Y:S01]  /*2460*/  IMAD.U32 R4, RZ, RZ, UR4 ;  /* 0x00000004ff047e24 */ /* 0x000fe2000f8e00ff */
[----:B------:R-:W-:Y:S01]  /*2470*/  MOV R5, UR5 ;  /* 0x0000000500057c02 */ /* 0x000fe20008000f00 */
[----:B------:R-:W-:Y:S01]  /*2480*/  ULDC.64 UR4, c[0x4][0x88] ;  /* 0x0100220000047ab9 */ /* 0x000fe20000000a00 */
[----:B------:R-:W-:Y:S01]  /*2490*/  IMAD.U32 R10, RZ, RZ, UR6 ;  /* 0x00000006ff0a7e24 */ /* 0x000fe2000f8e00ff */
[----:B------:R-:W-:Y:S01]  /*24a0*/  MOV R11, UR7 ;  /* 0x00000007000b7c02 */ /* 0x000fe20008000f00 */
[----:B------:R-:W-:Y:S02]  /*24b0*/  IMAD.U32 R6, RZ, RZ, UR4 ;  /* 0x00000004ff067e24 */ /* 0x000fe4000f8e00ff */
[----:B------:R-:W-:-:S02]  /*24c0*/  IMAD.U32 R7, RZ, RZ, UR5 ;  /* 0x00000005ff077e24 */ /* 0x000fc4000f8e00ff */
[----:B------:R-:W-:Y:S02]  /*24d0*/  IMAD.MOV.U32 R8, RZ, RZ, 0x70 ;  /* 0x00000070ff087424 */ /* 0x000fe400078e00ff */
[----:B------:R-:W-:Y:S02]  /*24e0*/  IMAD.MOV.U32 R12, RZ, RZ, 0x1 ;  /* 0x00000001ff0c7424 */ /* 0x000fe400078e00ff */
[----:B-1----:R-:W-:-:S07]  /*24f0*/  IMAD.MOV.U32 R13, RZ, RZ, RZ ;  /* 0x000000ffff0d7224 */ /* 0x002fce00078e00ff */
[----:B------:R-:W-:-:S07]  /*2500*/  LEPC R20, `(.L_x_38) ;  /* 0x000000001014794e */ /* 0x000fce0000000000 */
[----:B--2---:R-:W-:Y:S05]  /*2510*/  CALL.ABS.NOINC R14 ;  /* 0x000000000e007343 */ /* 0x004fea0003c00000 */
.L_x_38:
[----:B--2---:R-:W2:Y:S01]  /*2520*/  LDC R4, c[0x0][0x288] ;  /* 0x0000a200ff047b82 */ /* 0x004ea20000000800 */
[----:B------:R-:W-:Y:S01]  /*2530*/  ULDC.64 UR4, c[0x0][0x590] ;  /* 0x0001640000047ab9 */ /* 0x000fe20000000a00 */
[----:B------:R-:W-:Y:S01]  /*2540*/  SHF.R.U32.HI R0, RZ, 0x2, R18 ;  /* 0x00000002ff007819 */ /* 0x000fe20000011612 */
[----:B------:R-:W-:Y:S01]  /*2550*/  IMAD.U32 R166, RZ, RZ, UR5 ;  /* 0x00000005ffa67e24 */ /* 0x000fe2000f8e00ff */
[----:B------:R-:W-:Y:S01]  /*2560*/  MOV R167, UR4 ;  /* 0x0000000400a77c02 */ /* 0x000fe20008000f00 */
[----:B------:R-:W-:Y:S01]  /*2570*/  ULDC UR4, c[0x0][0x284] ;  /* 0x0000a10000047ab9 */ /* 0x000fe20000000800 */
[----:B------:R-:W-:Y:S02]  /*2580*/  LOP3.LUT R6, R18, 0xe0, RZ, 0xc0, !PT ;  /* 0x000000e012067812 */ /* 0x000fe400078ec0ff */
[----:B------:R-:W-:Y:S02]  /*2590*/  ISETP.NE.U32.AND P0, PT, R167, RZ, PT ;  /* 0x000000ffa700720c */ /* 0x000fe40003f05070 */
[----:B------:R-:W-:-:S02]  /*25a0*/  LOP3.LUT R9, R0, 0x7, RZ, 0xc0, !PT ;  /* 0x0000000700097812 */ /* 0x000fc400078ec0ff */
[----:B------:R-:W-:Y:S02]  /*25b0*/  ISETP.NE.AND.EX P0, PT, R166, RZ, PT, P0 ;  /* 0x000000ffa600720c */ /* 0x000fe40003f05300 */
[----:B------:R-:W-:Y:S02]  /*25c0*/  LOP3.LUT R3, R18, 0x3, RZ, 0xc0, !PT ;  /* 0x0000000312037812 */ /* 0x000fe400078ec0ff */
[----:B------:R-:W-:-:S04]  /*25d0*/  SHF.R.U32.HI R0, RZ, 0x1, R6 ;  /* 0x00000001ff007819 */ /* 0x000fc80000011606 */
[----:B------:R-:W-:Y:S01]  /*25e0*/  IADD3 R0, -R0, UR4, -R9 ;  /* 0x0000000400007c10 */ /* 0x000fe2000fffe909 */
[----:B--2---:R-:W-:-:S04]  /*25f0*/  IMAD R3, R3, -0x2, R4 ;  /* 0xfffffffe03037824 */ /* 0x004fc800078e0204 */
[----:B------:R-:W-:Y:S02]  /*2600*/  IMAD R155, R155, -0x80, R0 ;  /* 0xffffff809b9b7824 */ /* 0x000fe400078e0200 */
[----:B------:R-:W-:Y:S01]  /*2610*/  IMAD R154, R154, -0x100, R3 ;  /* 0xffffff009a9a7824 */ /* 0x000fe200078e0203 */
[----:B------:R-:W-:Y:S06]  /*2620*/  @!P0 BRA `(.L_x_40) ;  /* 0x0000000000548947 */ /* 0x000fec0003800000 */
[----:B------:R-:W-:Y:S02]  /*2630*/  ULDC.64 UR4, c[0x0][0x588] ;  /* 0x0001620000047ab9 */ /* 0x000fe40000000a00 */
[----:B------:R-:W-:-:S04]  /*2640*/  ISETP.NE.U32.AND P1, PT, RZ, UR4, PT ;  /* 0x00000004ff007c0c */ /* 0x000fc8000bf25070 */
[----:B------:R-:W-:-:S13]  /*2650*/  ISETP.NE.AND.EX P1, PT, RZ, UR5, PT, P1 ;  /* 0x00000005ff007c0c */ /* 0x000fda000bf25310 */
[----:B------:R-:W-:Y:S05]  /*2660*/  @!P1 BRA `(.L_x_41) ;  /* 0x0000000000289947 */ /* 0x000fea0003800000 */
[----:B------:R-:W2:Y:S01]  /*2670*/  LDC.64 R4, c[0x0][0x588] ;  /* 0x00016200ff047b82 */ /* 0x000ea20000000a00 */
[----:B------:R-:W-:-:S04]  /*2680*/  IMAD R3, R167, UR43, RZ ;  /* 0x0000002ba7037c24 */ /* 0x000fc8000f8e02ff */
[----:B--2---:R-:W-:-:S05]  /*2690*/  IMAD.WIDE R4, R3, 0x4, R4 ;  /* 0x0000000403047825 */ /* 0x004fca00078e0204 */
[----:B------:R-:W2:Y:S01]  /*26a0*/  LDG.E R157, desc[UR48][R4.64] ;  /* 0x00000030049d7981 */ /* 0x000ea2000c1e1900 */
[----:B------:R-:W-:Y:S01]  /*26b0*/  IMAD.MOV.U32 R156, RZ, RZ, 0x1 ;  /* 0x00000001ff9c7424 */ /* 0x000fe200078e00ff */
[----:B------:R-:W-:Y:S01]  /*26c0*/  MOV R161, 0x1 ;  /* 0x0000000100a17802 */ /* 0x000fe20000000f00 */
[----:B------:R-:W-:Y:S02]  /*26d0*/  IMAD.MOV.U32 R159, RZ, RZ, 0x1 ;  /* 0x00000001ff9f7424 */ /* 0x000fe400078e00ff */
[--C-:B--2---:R-:W-:Y:S02]  /*26e0*/  IMAD.MOV.U32 R160, RZ, RZ, R157.reuse ;  /* 0x000000ffffa07224 */ /* 0x104fe400078e009d */
[----:B------:R-:W-:Y:S01]  /*26f0*/  IMAD.MOV.U32 R163, RZ, RZ, R157 ;  /* 0x000000ffffa37224 */ /* 0x000fe200078e009d */
[----:B------:R-:W-:Y:S06]  /*2700*/  BRA `(.L_x_40) ;  /* 0x00000000001c7947 */ /* 0x000fec0003800000 */
.L_x_41:
[----:B------:R-:W-:Y:S01]  /*2710*/  ULDC UR4, c[0x0][0x580] ;  /* 0x0001600000047ab9 */ /* 0x000fe20000000800 */
[----:B------:R-:W-:Y:S01]  /*2720*/  IMAD.MOV.U32 R156, RZ, RZ, 0x1 ;  /* 0x00000001ff9c7424 */ /* 0x000fe200078e00ff */
[----:B------:R-:W-:Y:S01]  /*2730*/  MOV R159, 0x1 ;  /* 0x00000001009f7802 */ /* 0x000fe20000000f00 */
[----:B------:R-:W-:Y:S01]  /*2740*/  IMAD.MOV.U32 R161, RZ, RZ, 0x1 ;  /* 0x00000001ffa17424 */ /* 0x000fe200078e00ff */
[----:B------:R-:W-:Y:S01]  /*2750*/  MOV R163, UR4 ;  /* 0x0000000400a37c02 */ /* 0x000fe20008000f00 */
[----:B------:R-:W-:Y:S02]  /*2760*/  IMAD.U32 R157, RZ, RZ, UR4 ;  /* 0x00000004ff9d7e24 */ /* 0x000fe4000f8e00ff */
[----:B------:R-:W-:-:S07]  /*2770*/  IMAD.U32 R160, RZ, RZ, UR4 ;  /* 0x00000004ffa07e24 */ /* 0x000fce000f8e00ff */
.L_x_40:
[----:B------:R-:W2:Y:S02]  /*2780*/  LDC.64 R10, c[0x0][0x5b0] ;  /* 0x00016c00ff0a7b82 */ /* 0x000ea40000000a00 */
[----:B--2---:R-:W-:-:S04]  /*2790*/  ISETP.NE.U32.AND P1, PT, R10, RZ, PT ;  /* 0x000000ff0a00720c */ /* 0x004fc80003f25070 */
[----:B------:R-:W-:-:S13]  /*27a0*/  ISETP.NE.AND.EX P1, PT, R11, RZ, PT, P1 ;  /* 0x000000ff0b00720c */ /* 0x000fda0003f25310 */
[----:B------:R-:W-:Y:S05]  /*27b0*/  @!P1 BRA `(.L_x_42) ;  /* 0x00000000002c9947 */ /* 0x000fea0003800000 */
[----:B------:R-:W-:Y:S02]  /*27c0*/  ULDC.64 UR4, c[0x0][0x5a8] ;  /* 0x00016a0000047ab9 */ /* 0x000fe40000000a00 */
[----:B------:R-:W-:-:S04]  /*27d0*/  ISETP.NE.U32.AND P1, PT, RZ, UR4, PT ;  /* 0x00000004ff007c0c */ /* 0x000fc8000bf25070 */
[----:B------:R-:W-:-:S13]  /*27e0*/  ISETP.NE.AND.EX P1, PT, RZ, UR5, PT, P1 ;  /* 0x00000005ff007c0c */ /* 0x000fda000bf25310 */
[----:B------:R-:W-:Y:S05]  /*27f0*/  @!P1 BRA `(.L_x_43) ;  /* 0x0000000000149947 */ /* 0x000fea0003800000 */
[----:B------:R-:W2:Y:S01]  /*2800*/  LDC.64 R4, c[0x0][0x5a8] ;  /* 0x00016a00ff047b82 */ /* 0x000ea20000000a00 */
[----:B------:R-:W-:-:S04]  /*2810*/  IMAD R3, R10, UR43, RZ ;  /* 0x0000002b0a037c24 */ /* 0x000fc8000f8e02ff */
[----:B--2---:R-:W-:-:S05]  /*2820*/  IMAD.WIDE R4, R3, 0x4, R4 ;  /* 0x0000000403047825 */ /* 0x004fca00078e0204 */
[----:B------:R2:W5:Y:S01]  /*2830*/  LDG.E R158, desc[UR48][R4.64] ;  /* 0x00000030049e7981 */ /* 0x000562000c1e1900 */
[----:B------:R-:W-:Y:S05]  /*2840*/  BRA `(.L_x_42) ;  /* 0x0000000000087947 */ /* 0x000fea0003800000 */
.L_x_43:
[----:B------:R-:W-:Y:S02]  /*2850*/  ULDC UR4, c[0x0][0x5a0] ;  /* 0x0001680000047ab9 */ /* 0x000fe40000000800 */
[----:B------:R-:W-:-:S07]  /*2860*/  IMAD.U32 R158, RZ, RZ, UR4 ;  /* 0x00000004ff9e7e24 */ /* 0x000fce000f8e00ff */
.L_x_42:
[----:B------:R-:W3:Y:S01]  /*2870*/  LDC.64 R10, c[0x0][0x5c0] ;  /* 0x00017000ff0a7b82 */ /* 0x000ee20000000a00 */
[----:B------:R-:W-:Y:S01]  /*2880*/  ULDC.64 UR4, c[0x0][0x588] ;  /* 0x0001620000047ab9 */ /* 0x000fe20000000a00 */
[----:B------:R-:W-:Y:S02]  /*2890*/  ISETP.EQ.U32.AND P4, PT, R167, RZ, PT ;  /* 0x000000ffa700720c */ /* 0x000fe40003f82070 */
[----:B------:R-:W-:Y:S02]  /*28a0*/  ISETP.NE.U32.AND P3, PT, RZ, UR4, PT ;  /* 0x00000004ff007c0c */ /* 0x000fe4000bf65070 */
[----:B------:R-:W-:Y:S02]  /*28b0*/  LOP3.LUT P5, RZ, R161, 0xff, RZ, 0xc0, !PT ;  /* 0x000000ffa1ff7812 */ /* 0x000fe400078ac0ff */
[----:B------:R-:W4:Y:S01]  /*28c0*/  LDC R13, c[0x0][0x5c8] ;  /* 0x00017200ff0d7b82 */ /* 0x000f220000000800 */
[----:B------:R-:W-:Y:S02]  /*28d0*/  ISETP.NE.AND.EX P3, PT, RZ, UR5, PT, P3 ;  /* 0x00000005ff007c0c */ /* 0x000fe4000bf65330 */
[----:B------:R-:W-:-:S02]  /*28e0*/  FSEL R0, R163, R160, !P5 ;  /* 0x000000a0a3007208 */ /* 0x000fc40006800000 */
[----:B------:R-:W-:Y:S02]  /*28f0*/  ISETP.EQ.OR.EX P4, PT, R166, RZ, !P3, P4 ;  /* 0x000000ffa600720c */ /* 0x000fe40005f82740 */
[----:B------:R-:W-:Y:S02]  /*2900*/  PLOP3.LUT P1, PT, PT, PT, PT, 0x8, 0x0 ;  /* 0x000000000000781c */ /* 0x000fe40003f2e170 */
[----:B------:R-:W-:Y:S02]  /*2910*/  PLOP3.LUT P3, PT, P3, PT, PT, 0x8, 0x0 ;  /* 0x000000000000781c */ /* 0x000fe40001f6e170 */
[C---:B------:R-:W-:Y:S02]  /*2920*/  FSEL R160, R157.reuse, R160, !P0 ;  /* 0x000000a09da07208 */ /* 0x040fe40004000000 */
[----:B------:R-:W-:Y:S02]  /*2930*/  FSEL R0, R157, R0, !P0 ;  /* 0x000000009d007208 */ /* 0x000fe40004000000 */
[----:B---3--:R-:W-:-:S04]  /*2940*/  ISETP.NE.U32.AND P2, PT, R10, RZ, PT ;  /* 0x000000ff0a00720c */ /* 0x008fc80003f45070 */
[----:B------:R-:W-:-:S04]  /*2950*/  ISETP.NE.AND.EX P2, PT, R11, RZ, PT, P2 ;  /* 0x000000ff0b00720c */ /* 0x000fc80003f45320 */
[----:B----4-:R-:W-:Y:S01]  /*2960*/  FSEL R13, R13, RZ, !P2 ;  /* 0x000000ff0d0d7208 */ /* 0x010fe20005000000 */
[----:B------:R-:W-:Y:S08]  /*2970*/  @!P4 BRA `(.L_x_44) ;  /* 0x00000000003cc947 */ /* 0x000ff00003800000 */
[----:B------:R-:W-:Y:S04]  /*2980*/  BSSY B0, `(.L_x_44) ;  /* 0x000000e000007945 */ /* 0x000fe80003800000 */
[----:B------:R-:W-:Y:S05]  /*2990*/  @!P0 BRA `(.L_x_45) ;  /* 0x0000000000248947 */ /* 0x000fea0003800000 */
[----:B------:R-:W-:Y:S02]  /*29a0*/  LOP3.LUT P4, RZ, R159, 0xff, RZ, 0xc0, !PT ;  /* 0x000000ff9fff7812 */ /* 0x000fe4000788c0ff */
[----:B------:R-:W-:Y:S02]  /*29b0*/  PLOP3.LUT P1, PT, P3, PT, PT, 0x80, 0x0 ;  /* 0x000000000000781c */ /* 0x000fe40001f2f070 */
[----:B------:R-:W-:-:S09]  /*29c0*/  PRMT R161, RZ, 0x7610, R161 ;  /* 0x00007610ffa17816 */ /* 0x000fd200000000a1 */
[----:B------:R-:W-:Y:S05]  /*29d0*/  @!P4 BRA `(.L_x_46) ;  /* 0x000000000020c947 */ /* 0x000fea0003800000 */
[----:B------:R-:W-:Y:S01]  /*29e0*/  FSETP.EQ.AND P1, PT, R157, RZ, PT ;  /* 0x000000ff9d00720b */ /* 0x000fe20003f22000 */
[----:B------:R-:W-:Y:S01]  /*29f0*/  IMAD.MOV.U32 R160, RZ, RZ, R157 ;  /* 0x000000ffffa07224 */ /* 0x000fe200078e009d */
[----:B------:R-:W-:Y:S01]  /*2a00*/  PRMT R161, R159, 0x7610, R161 ;  /* 0x000076109fa17816 */ /* 0x000fe200000000a1 */
[----:B------:R-:W-:Y:S01]  /*2a10*/  IMAD.MOV.U32 R0, RZ, RZ, R157 ;  /* 0x000000ffff007224 */ /* 0x000fe200078e009d */
[----:B------:R-:W-:Y:S09]  /*2a20*/  BRA `(.L_x_46) ;  /* 0x00000000000c7947 */ /* 0x000ff20003800000 */
.L_x_45:
[----:B------:R-:W-:Y:S01]  /*2a30*/  FSETP.EQ.AND P1, PT, R157, RZ, PT ;  /* 0x000000ff9d00720b */ /* 0x000fe20003f22000 */
[----:B------:R-:W-:Y:S01]  /*2a40*/  IMAD.MOV.U32 R0, RZ, RZ, R157 ;  /* 0x000000ffff007224 */ /* 0x000fe200078e009d */
[----:B------:R-:W-:-:S11]  /*2a50*/  MOV R160, R157 ;  /* 0x0000009d00a07202 */ /* 0x000fd60000000f00 */
.L_x_46:
[----:B-1----:R-:W-:Y:S05]  /*2a60*/  BSYNC B0 ;  /* 0x0000000000007941 */ /* 0x002fea0003800000 */
.L_x_44:
[----:B------:R-:W-:Y:S04]  /*2a70*/  BSSY B0, `(.L_x_47) ;  /* 0x000000f000007945 */ /* 0x000fe80003800000 */
[----:B------:R-:W-:Y:S05]  /*2a80*/  @!P0 BRA `(.L_x_48) ;  /* 0x0000000000288947 */ /* 0x000fea0003800000 */
[----:B------:R-:W-:Y:S02]  /*2a90*/  LOP3.LUT P0, RZ, R156, 0xff, RZ, 0xc0, !PT ;  /* 0x000000ff9cff7812 */ /* 0x000fe4000780c0ff */
[----:B------:R-:W-:Y:S02]  /*2aa0*/  PRMT R159, RZ, 0x7610, R159 ;  /* 0x00007610ff9f7816 */ /* 0x000fe4000000009f */
[----:B------:R-:W-:-:S09]  /*2ab0*/  PRMT R161, RZ, 0x7610, R161 ;  /* 0x00007610ffa17816 */ /* 0x000fd200000000a1 */
[----:B------:R-:W-:Y:S05]  /*2ac0*/  @!P0 BRA `(.L_x_49) ;  /* 0x0000000000248947 */ /* 0x000fea0003800000 */
[----:B------:R-:W-:Y:S01]  /*2ad0*/  FSETP.EQ.AND P3, PT, R157, RZ, PT ;  /* 0x000000ff9d00720b */ /* 0x000fe20003f62000 */
[----:B------:R-:W-:Y:S01]  /*2ae0*/  IMAD.MOV.U32 R160, RZ, RZ, R157 ;  /* 0x000000ffffa07224 */ /* 0x000fe200078e009d */
[C---:B------:R-:W-:Y:S01]  /*2af0*/  PRMT R159, R156.reuse, 0x7610, R159 ;  /* 0x000076109c9f7816 */ /* 0x040fe2000000009f */
[----:B------:R-:W-:Y:S01]  /*2b00*/  IMAD.MOV.U32 R0, RZ, RZ, R157 ;  /* 0x000000ffff007224 */ /* 0x000fe200078e009d */
[----:B------:R-:W-:Y:S01]  /*2b10*/  PRMT R161, R156, 0x7610, R161 ;  /* 0x000076109ca17816 */ /* 0x000fe200000000a1 */
[----:B------:R-:W-:Y:S08]  /*2b20*/  BRA `(.L_x_49) ;  /* 0x00000000000c7947 */ /* 0x000ff00003800000 */
.L_x_48:
[----:B------:R-:W-:Y:S01]  /*2b30*/  FSETP.EQ.AND P3, PT, R157, RZ, PT ;  /* 0x000000ff9d00720b */ /* 0x000fe20003f62000 */
[----:B------:R-:W-:Y:S01]  /*2b40*/  IMAD.MOV.U32 R0, RZ, RZ, R157 ;  /* 0x000000ffff007224 */ /* 0x000fe200078e009d */
[----:B------:R-:W-:-:S11]  /*2b50*/  MOV R160, R157 ;  /* 0x0000009d00a07202 */ /* 0x000fd60000000f00 */
.L_x_49:
[----:B-1----:R-:W-:Y:S05]  /*2b60*/  BSYNC B0 ;  /* 0x0000000000007941 */ /* 0x002fea0003800000 */
.L_x_47:
[----:B------:R-:W-:Y:S01]  /*2b70*/  IMAD.MOV.U32 R12, RZ, RZ, RZ ;  /* 0x000000ffff0c7224 */ /* 0x000fe200078e00ff */
[----:B------:R-:W-:Y:S01]  /*2b80*/  MOV R3, R13 ;  /* 0x0000000d00037202 */ /* 0x000fe20000000f00 */
[----:B------:R-:W-:Y:S01]  /*2b90*/  IMAD.MOV.U32 R7, RZ, RZ, RZ ;  /* 0x000000ffff077224 */ /* 0x000fe200078e00ff */
[----:B------:R-:W-:Y:S06]  /*2ba0*/  @!P2 BRA `(.L_x_50) ;  /* 0x00000000005ca947 */ /* 0x000fec0003800000 */
[----:B------:R-:W1:Y:S01]  /*2bb0*/  LDC.64 R14, c[0x0][0x5d0] ;  /* 0x00017400ff0e7b82 */ /* 0x000e620000000a00 */
[----:B------:R-:W-:Y:S01]  /*2bc0*/  SHF.R.U32.HI R6, RZ, 0x5, R6 ;  /* 0x00000005ff067819 */ /* 0x000fe20000011606 */
[----:B------:R-:W-:Y:S01]  /*2bd0*/  USHF.R.S32.HI UR4, URZ, 0x1f, UR43 ;  /* 0x0000001f3f047899 */ /* 0x000fe2000801142b */
[----:B------:R-:W-:-:S03]  /*2be0*/  ISETP.GE.AND P0, PT, R154, 0x1, PT ;  /* 0x000000019a00780c */ /* 0x000fc60003f06270 */
[----:B--2---:R-:W-:Y:S01]  /*2bf0*/  IMAD.SHL.U32 R4, R6, 0x10, RZ ;  /* 0x0000001006047824 */ /* 0x004fe200078e00ff */
[C---:B------:R-:W-:Y:S02]  /*2c00*/  ISETP.LT.OR P2, PT, R155.reuse, 0x1, !P0 ;  /* 0x000000019b00780c */ /* 0x040fe40004741670 */
[----:B------:R-:W-:Y:S02]  /*2c10*/  ISETP.LT.OR P0, PT, R155, 0x9, !P0 ;  /* 0x000000099b00780c */ /* 0x000fe40004701670 */
[----:B------:R-:W-:-:S05]  /*2c20*/  LOP3.LUT R4, R4, 0xfffffff0, R9, 0xe2, !PT ;  /* 0xfffffff004047812 */ /* 0x000fca00078ee209 */
[----:B------:R-:W-:-:S05]  /*2c30*/  VIADD R4, R4, UR42 ;  /* 0x0000002a04047c36 */ /* 0x000fca0008000000 */
[--C-:B------:R-:W-:Y:S01]  /*2c40*/  SHF.R.S32.HI R5, RZ, 0x1f, R4.reuse ;  /* 0x0000001fff057819 */ /* 0x100fe20000011404 */
[C---:B-1----:R-:W-:Y:S02]  /*2c50*/  IMAD R6, R14.reuse, UR4, RZ ;  /* 0x000000040e067c24 */ /* 0x042fe4000f8e02ff */
[----:B------:R-:W-:-:S04]  /*2c60*/  IMAD.WIDE.U32 R4, R14, UR43, R4 ;  /* 0x0000002b0e047c25 */ /* 0x000fc8000f8e0004 */
[----:B------:R-:W-:Y:S01]  /*2c70*/  IMAD R3, R15, UR43, R6 ;  /* 0x0000002b0f037c24 */ /* 0x000fe2000f8e0206 */
[----:B------:R-:W-:-:S03]  /*2c80*/  LEA R8, P4, R4, R10, 0x1 ;  /* 0x0000000a04087211 */ /* 0x000fc600078808ff */
[----:B------:R-:W-:-:S05]  /*2c90*/  IMAD.IADD R3, R5, 0x1, R3 ;  /* 0x0000000105037824 */ /* 0x000fca00078e0203 */
[----:B------:R-:W-:-:S05]  /*2ca0*/  LEA.HI.X R9, R4, R11, R3, 0x1, P4 ;  /* 0x0000000b04097211 */ /* 0x000fca00020f0c03 */
[----:B------:R-:W2:Y:S04]  /*2cb0*/  @!P2 LDG.E.U16 R3, desc[UR48][R8.64] ;  /* 0x000000300803a981 */ /* 0x000ea8000c1e1500 */
[----:B------:R-:W3:Y:S01]  /*2cc0*/  @!P0 LDG.E.U16 R4, desc[UR48][R8.64+0x10] ;  /* 0x0000103008048981 */ /* 0x000ee2000c1e1500 */
[----:B------:R-:W-:Y:S02]  /*2cd0*/  MOV R13, RZ ;  /* 0x000000ff000d7202 */ /* 0x000fe40000000f00 */
[----:B--2---:R-:W-:-:S04]  /*2ce0*/  @!P2 PRMT R13, R3, 0x5410, RZ ;  /* 0x00005410030da816 */ /* 0x004fc800000000ff */
[----:B---3--:R-:W-:-:S05]  /*2cf0*/  @!P0 PRMT R13, R13, 0x5410, R4 ;  /* 0x000054100d0d8816 */ /* 0x008fca0000000004 */
[C---:B------:R-:W-:Y:S01]  /*2d00*/  IMAD.U32 R3, R13.reuse, 0x10000, RZ ;  /* 0x000100000d037824 */ /* 0x040fe200078e00ff */
[----:B------:R-:W-:-:S07]  /*2d10*/  LOP3.LUT R13, R13, 0xffff0000, RZ, 0xc0, !PT ;  /* 0xffff00000d0d7812 */ /* 0x000fce00078ec0ff */
.L_x_50:
[----:B------:R-:W-:Y:S01]  /*2d20*/  BSSY B0, `(.L_x_51) ;  /* 0x0000023000007945 */ /* 0x000fe20003800000 */
[----:B------:R-:W-:Y:S01]  /*2d30*/  IMAD.MOV.U32 R6, RZ, RZ, RZ ;  /* 0x000000ffff067224 */ /* 0x000fe200078e00ff */
[----:B--2---:R-:W-:Y:S02]  /*2d40*/  CS2R R4, SRZ ;  /* 0x0000000000047805 */ /* 0x004fe4000001ff00 */
[----:B------:R-:W-:Y:S02]  /*2d50*/  CS2R R10, SRZ ;  /* 0x00000000000a7805 */ /* 0x000fe4000001ff00 */
[----:B------:R-:W-:Y:S01]  /*2d60*/  CS2R R8, SRZ ;  /* 0x0000000000087805 */ /* 0x000fe2000001ff00 */
[----:B------:R-:W-:Y:S06]  /*2d70*/  @P1 BRA `(.L_x_52) ;  /* 0x0000000000741947 */ /* 0x000fec0003800000 */
[----:B------:R-:W-:-:S13]  /*2d80*/  ISETP.NE.AND P0, PT, R165, 0x3, PT ;  /* 0x00000003a500780c */ /* 0x000fda0003f05270 */
[----:B------:R-:W-:Y:S05]  /*2d90*/  @!P0 BRA `(.L_x_53) ;  /* 0x0000000000048947 */ /* 0x000fea0003800000 */
[----:B------:R-:W-:Y:S01]  /*2da0*/  BPT.TRAP 0x1 ;  /* 0x000000040000795c */ /* 0x000fe20000300000 */
.L_x_53:
[----:B------:R-:W-:Y:S01]  /*2db0*/  SHF.L.U32 R4, RZ, 0x1f, RZ ;  /* 0x0000001fff047819 */ /* 0x000fe200000006ff */
[----:B------:R-:W-:Y:S01]  /*2dc0*/  IMAD.MOV.U32 R12, RZ, RZ, 0x1 ;  /* 0x00000001ff0c7424 */ /* 0x000fe200078e00ff */
[----:B------:R-:W-:Y:S02]  /*2dd0*/  MOV R7, RZ ;  /* 0x000000ff00077202 */ /* 0x000fe40000000f00 */
[----:B------:R-:W1:Y:S02]  /*2de0*/  SYNCS.PHASECHK.TRANS64.TRYWAIT P0, [UR52+0x40], R4 ;  /* 0x00004004ff0075a7 */ /* 0x000e640008000174 */
[----:B-1----:R-:W-:Y:S05]  /*2df0*/  @!P0 BRA `(.L_x_54) ;  /* 0x0000007800948947 */ /* 0x002fea0003800000 */
.L_x_237:
[----:B------:R-:W-:Y:S01]  /*2e00*/  IMAD.MOV.U32 R6, RZ, RZ, RZ ;  /* 0x000000ffff067224 */ /* 0x000fe200078e00ff */
[----:B-1----:R-:W-:Y:S02]  /*2e10*/  CS2R R4, SRZ ;  /* 0x0000000000047805 */ /* 0x002fe4000001ff00 */
[----:B------:R-:W-:Y:S02]  /*2e20*/  CS2R R10, SRZ ;  /* 0x00000000000a7805 */ /* 0x000fe4000001ff00 */
[----:B------:R-:W-:Y:S01]  /*2e30*/  CS2R R8, SRZ ;  /* 0x0000000000087805 */ /* 0x000fe2000001ff00 */
[----:B------:R-:W-:Y:S06]  /*2e40*/  @P3 BRA `(.L_x_52) ;  /* 0x0000000000403947 */ /* 0x000fec0003800000 */
[C---:B------:R-:W-:Y:S01]  /*2e50*/  IMAD.SHL.U32 R4, R18.reuse, 0x10, RZ ;  /* 0x0000001012047824 */ /* 0x040fe200078e00ff */
[----:B------:R-:W-:Y:S01]  /*2e60*/  SHF.R.U32.HI R7, RZ, 0x1, R18 ;  /* 0x00000001ff077819 */ /* 0x000fe20000011612 */
[C---:B------:R-:W-:Y:S01]  /*2e70*/  IMAD.SHL.U32 R5, R18.reuse, 0x20, RZ ;  /* 0x0000002012057824 */ /* 0x040fe200078e00ff */
[----:B------:R-:W-:Y:S01]  /*2e80*/  SHF.L.U32 R9, R18, 0x2, RZ ;  /* 0x0000000212097819 */ /* 0x000fe200000006ff */
[----:B------:R-:W-:Y:S05]  /*2e90*/  WARPSYNC.ALL ;  /* 0x0000000000007948 */ /* 0x000fea0003800000 */
[----:B------:R-:W-:Y:S02]  /*2ea0*/  LOP3.LUT R4, R4, 0xe00, RZ, 0xc0, !PT ;  /* 0x00000e0004047812 */ /* 0x000fe400078ec0ff */
[----:B------:R-:W-:-:S02]  /*2eb0*/  LOP3.LUT R6, R5, 0xc0, RZ, 0xc0, !PT ;  /* 0x000000c005067812 */ /* 0x000fc400078ec0ff */
[----:B------:R-:W-:Y:S02]  /*2ec0*/  LOP3.LUT R4, R4, 0x20, R5, 0xf8, !PT ;  /* 0x0000002004047812 */ /* 0x000fe400078ef805 */
[----:B------:R-:W-:Y:S02]  /*2ed0*/  LOP3.LUT R6, R6, 0x8, R7, 0xf8, !PT ;  /* 0x0000000806067812 */ /* 0x000fe400078ef807 */
[----:B------:R-:W-:Y:S02]  /*2ee0*/  LOP3.LUT R4, R4, 0x100, R5, 0xf8, !PT ;  /* 0x0000010004047812 */ /* 0x000fe400078ef805 */
[----:B------:R-:W-:-:S04]  /*2ef0*/  LOP3.LUT R9, R6, 0x18, R9, 0x78, !PT ;  /* 0x0000001806097812 */ /* 0x000fc800078e7809 */
[----:B------:R-:W-:-:S04]  /*2f00*/  LOP3.LUT R4, R4, R9, RZ, 0xfc, !PT ;  /* 0x0000000904047212 */ /* 0x000fc800078efcff */
[----:B------:R-:W-:-:S05]  /*2f10*/  LEA R9, R4, UR52, 0x1 ;  /* 0x0000003404097c11 */ /* 0x000fca000f8e08ff */
[----:B------:R-:W-:Y:S02]  /*2f20*/  IMAD R4, R162, 0x2, R9 ;  /* 0x00000002a2047824 */ /* 0x000fe400078e0209 */
[----:B------:R-:W1:Y:S04]  /*2f30*/  LDSM.16.M88.4 R8, [R9+0x200] ;  /* 0x000200000908783b */ /* 0x000e680000000200 */
[----:B------:R-:W2:Y:S02]  /*2f40*/  LDSM.16.M88.4 R4, [R4+0x200] ;  /* 0x000200000404783b */ /* 0x000ea40000000200 */
.L_x_52:
[----:B------:R-:W-:Y:S05]  /*2f50*/  BSYNC B0 ;  /* 0x0000000000007941 */ /* 0x000fea0003800000 */
.L_x_51:
[----:B------:R-:W-:Y:S01]  /*2f60*/  IMAD.SHL.U32 R15, R18, 0x20, RZ ;  /* 0x00000020120f7824 */ /* 0x000fe200078e00ff */
[C---:B-1----:R-:W-:Y:S01]  /*2f70*/  LOP3.LUT R20, R8.reuse, 0xffff0000, RZ, 0xc0, !PT ;  /* 0xffff000008147812 */ /* 0x042fe200078ec0ff */
[----:B------:R-:W-:Y:S01]  /*2f80*/  IMAD.U32 R14, R8, 0x10000, RZ ;  /* 0x00010000080e7824 */ /* 0x000fe200078e00ff */
[C---:B------:R-:W-:Y:S01]  /*2f90*/  SHF.L.U32 R154, R9.reuse, 0x10, RZ ;  /* 0x00000010099a7819 */ /* 0x040fe200000006ff */
[----:B--2---:R-:W-:Y:S01]  /*2fa0*/  IMAD.U32 R176, R4, 0x10000, RZ ;  /* 0x0001000004b07824 */ /* 0x004fe200078e00ff */
[----:B------:R-:W-:Y:S01]  /*2fb0*/  LOP3.LUT R168, R9, 0xffff0000, RZ, 0xc0, !PT ;  /* 0xffff000009a87812 */ /* 0x000fe200078ec0ff */
[----:B------:R-:W-:Y:S01]  /*2fc0*/  IMAD.U32 R184, R6, 0x10000, RZ ;  /* 0x0001000006b87824 */ /* 0x000fe200078e00ff */
[----:B------:R-:W-:Y:S01]  /*2fd0*/  SHF.R.U32.HI R9, RZ, 0x1, R18 ;  /* 0x00000001ff097819 */ /* 0x000fe20000011612 */
[----:B------:R-:W-:Y:S01]  /*2fe0*/  IMAD.U32 R170, R10, 0x10000, RZ ;  /* 0x000100000aaa7824 */ /* 0x000fe200078e00ff */
[----:B------:R-:W-:Y:S01]  /*2ff0*/  LOP3.LUT R8, R15, 0xc0, RZ, 0xc0, !PT ;  /* 0x000000c00f087812 */ /* 0x000fe200078ec0ff */
[----:B------:R-:W-:Y:S01]  /*3000*/  IMAD.U32 R172, R11, 0x10000, RZ ;  /* 0x000100000bac7824 */ /* 0x000fe200078e00ff */
[----:B------:R-:W-:Y:S01]  /*3010*/  LOP3.LUT R178, R4, 0xffff0000, RZ, 0xc0, !PT ;  /* 0xffff000004b27812 */ /* 0x000fe200078ec0ff */
[----:B------:R-:W-:Y:S01]  /*3020*/  IMAD.U32 R180, R5, 0x10000, RZ ;  /* 0x0001000005b47824 */ /* 0x000fe200078e00ff */
[----:B------:R-:W-:Y:S01]  /*3030*/  LOP3.LUT R9, R8, 0x8, R9, 0xf8, !PT ;  /* 0x0000000808097812 */ /* 0x000fe200078ef809 */
[----:B------:R-:W-:Y:S01]  /*3040*/  IMAD.U32 R188, R7, 0x10000, RZ ;  /* 0x0001000007bc7824 */ /* 0x000fe200078e00ff */
[----:B------:R-:W-:Y:S01]  /*3050*/  SHF.L.U32 R8, R18, 0x4, RZ ;  /* 0x0000000412087819 */ /* 0x000fe200000006ff */
[--C-:B-----5:R-:W-:Y:S01]  /*3060*/  FFMA R31, R158, R31, R13.reuse ;  /* 0x0000001f9e1f7223 */ /* 0x120fe2000000000d */
[----:B------:R-:W-:Y:S01]  /*3070*/  LOP3.LUT R4, R18, 0xff, RZ, 0xc0, !PT ;  /* 0x000000ff12047812 */ /* 0x000fe200078ec0ff */
[--C-:B------:R-:W-:Y:S01]  /*3080*/  FFMA R38, R158, R38, R13.reuse ;  /* 0x000000269e267223 */ /* 0x100fe2000000000d */
[----:B------:R-:W-:Y:S01]  /*3090*/  LOP3.LUT R186, R6, 0xffff0000, RZ, 0xc0, !PT ;  /* 0xffff000006ba7812 */ /* 0x000fe200078ec0ff */
[----:B------:R-:W-:Y:S01]  /*30a0*/  IMAD.SHL.U32 R6, R18, 0x4, RZ ;  /* 0x0000000412067824 */ /* 0x000fe200078e00ff */
[----:B------:R-:W-:Y:S01]  /*30b0*/  LOP3.LUT R8, R8, 0xe00, RZ, 0xc0, !PT ;  /* 0x00000e0008087812 */ /* 0x000fe200078ec0ff */
[----:B------:R-:W-:Y:S01]  /*30c0*/  FFMA R39, R158, R39, R13 ;  /* 0x000000279e277223 */ /* 0x000fe2000000000d */
[----:B------:R-:W-:Y:S01]  /*30d0*/  IADD3 R4, R4, 0x1f, RZ ;  /* 0x0000001f04047810 */ /* 0x000fe20007ffe0ff */
[----:B------:R-:W-:Y:S01]  /*30e0*/  FFMA R37, R158, R37, R3 ;  /* 0x000000259e257223 */ /* 0x000fe20000000003 */
[----:B------:R-:W-:Y:S01]  /*30f0*/  LOP3.LUT R10, R10, 0xffff0000, RZ, 0xc0, !PT ;  /* 0xffff00000a0a7812 */ /* 0x000fe200078ec0ff */
[----:B------:R-:W-:Y:S05]  /*3100*/  WARPSYNC.ALL ;  /* 0x0000000000007948 */ /* 0x000fea0003800000 */
[----:B------:R-:W-:Y:S01]  /*3110*/  LOP3.LUT R8, R8, 0x20, R15, 0xf8, !PT ;  /* 0x0000002008087812 */ /* 0x000fe200078ef80f */
[----:B------:R-:W-:Y:S01]  /*3120*/  FMUL R23, R10, R163 ;  /* 0x000000a30a177220 */ /* 0x000fe20000400000 */
[----:B------:R-:W-:Y:S01]  /*3130*/  LOP3.LUT R174, R11, 0xffff0000, RZ, 0xc0, !PT ;  /* 0xffff00000bae7812 */ /* 0x000fe200078ec0ff */
[C-C-:B------:R-:W-:Y:S01]  /*3140*/  FFMA R11, R158.reuse, R30, R13.reuse ;  /* 0x0000001e9e0b7223 */ /* 0x140fe2000000000d */
[----:B------:R-:W-:Y:S01]  /*3150*/  LOP3.LUT R192, R9, 0x18, R6, 0x78, !PT ;  /* 0x0000001809c07812 */ /* 0x000fe200078e7806 */
[C---:B------:R-:W-:Y:S01]  /*3160*/  FFMA R6, R158.reuse, R27, R13 ;  /* 0x0000001b9e067223 */ /* 0x040fe2000000000d */
[----:B------:R-:W-:Y:S01]  /*3170*/  LOP3.LUT R182, R5, 0xffff0000, RZ, 0xc0, !PT ;  /* 0xffff000005b67812 */ /* 0x000fe200078ec0ff */
[C-C-:B------:R-:W-:Y:S01]  /*3180*/  FFMA R9, R158.reuse, R28, R3.reuse ;  /* 0x0000001c9e097223 */ /* 0x140fe20000000003 */
[----:B------:R-:W-:Y:S01]  /*3190*/  LOP3.LUT R190, R7, 0xffff0000, RZ, 0xc0, !PT ;  /* 0xffff000007be7812 */ /* 0x000fe200078ec0ff */
[--C-:B------:R-:W-:Y:S01]  /*31a0*/  FFMA R5, R158, R24, R3.reuse ;  /* 0x000000189e057223 */ /* 0x100fe20000000003 */
[----:B------:R-:W-:Y:S01]  /*31b0*/  ISETP.GT.U32.AND P0, PT, R4, 0x3e, PT ;  /* 0x0000003e0400780c */ /* 0x000fe20003f04070 */
[C---:B------:R-:W-:Y:S01]  /*31c0*/  FFMA R4, R158.reuse, R25, R3 ;  /* 0x000000199e047223 */ /* 0x040fe20000000003 */
[----:B------:R-:W-:Y:S01]  /*31d0*/  FFMA R7, R158, R26, R13 ;  /* 0x0000001a9e077223 */ /* 0x000fe2000000000d */
[-C--:B------:R-:W-:Y:S01]  /*31e0*/  FMUL R28, R14, R163.reuse ;  /* 0x000000a30e1c7220 */ /* 0x080fe20000400000 */
[-C--:B------:R-:W-:Y:S01]  /*31f0*/  FMUL R27, R20, R163.reuse ;  /* 0x000000a3141b7220 */ /* 0x080fe20000400000 */
[----:B------:R-:W-:Y:S01]  /*3200*/  LOP3.LUT R15, R8, 0x100, R15, 0xf8, !PT ;  /* 0x00000100080f7812 */ /* 0x000fe200078ef80f */
[-C--:B------:R-:W-:Y:S01]  /*3210*/  FMUL R26, R154, R163.reuse ;  /* 0x000000a39a1a7220 */ /* 0x080fe20000400000 */
[----:B------:R-:W-:Y:S01]  /*3220*/  FMUL R25, R168, R163 ;  /* 0x000000a3a8197220 */ /* 0x000fe20000400000 */
[----:B------:R-:W-:Y:S01]  /*3230*/  FFMA R8, R158, R29, R3 ;  /* 0x0000001d9e087223 */ /* 0x000fe20000000003 */
[-C--:B------:R-:W-:Y:S01]  /*3240*/  FMUL R24, R170, R163.reuse ;  /* 0x000000a3aa187220 */ /* 0x080fe20000400000 */
[-C--:B------:R-:W-:Y:S01]  /*3250*/  FMUL R20, R172, R163.reuse ;  /* 0x000000a3ac147220 */ /* 0x080fe20000400000 */
[----:B------:R-:W-:Y:S01]  /*3260*/  FMUL R14, R174, R163 ;  /* 0x000000a3ae0e7220 */ /* 0x000fe20000400000 */
[----:B------:R-:W-:Y:S01]  /*3270*/  FADD R5, R5, R28 ;  /* 0x0000001c05057221 */ /* 0x000fe20000000000 */
[----:B------:R-:W-:Y:S01]  /*3280*/  FADD R4, R4, R27 ;  /* 0x0000001b04047221 */ /* 0x000fe20000000000 */
[----:B------:R-:W-:Y:S01]  /*3290*/  FADD R7, R7, R26 ;  /* 0x0000001a07077221 */ /* 0x000fe20000000000 */
[----:B------:R-:W-:Y:S01]  /*32a0*/  FADD R6, R6, R25 ;  /* 0x0000001906067221 */ /* 0x000fe20000000000 */
[----:B------:R-:W-:Y:S01]  /*32b0*/  FADD R9, R9, R24 ;  /* 0x0000001809097221 */ /* 0x000fe20000000000 */
[----:B------:R-:W-:Y:S01]  /*32c0*/  FADD R8, R8, R23 ;  /* 0x0000001708087221 */ /* 0x000fe20000000000 */
[----:B------:R-:W-:Y:S01]  /*32d0*/  FADD R11, R11, R20 ;  /* 0x000000140b0b7221 */ /* 0x000fe20000000000 */
[----:B------:R-:W-:Y:S01]  /*32e0*/  FADD R10, R31, R14 ;  /* 0x0000000e1f0a7221 */ /* 0x000fe20000000000 */
[----:B------:R-:W-:Y:S01]  /*32f0*/  F2FP.RELU.BF16.F32.PACK_AB R4, R4, R5 ;  /* 0x000000050404723e */ /* 0x000fe200000018ff */
[----:B------:R-:W-:Y:S01]  /*3300*/  FMUL R29, R176, R163 ;  /* 0x000000a3b01d7220 */ /* 0x000fe20000400000 */
[----:B------:R-:W-:Y:S01]  /*3310*/  F2FP.RELU.BF16.F32.PACK_AB R5, R6, R7 ;  /* 0x000000070605723e */ /* 0x000fe200000018ff */
[----:B------:R-:W-:Y:S01]  /*3320*/  FMUL R30, R178, R163 ;  /* 0x000000a3b21e7220 */ /* 0x000fe20000400000 */
[----:B------:R-:W-:Y:S01]  /*3330*/  F2FP.RELU.BF16.F32.PACK_AB R6, R8, R9 ;  /* 0x000000090806723e */ /* 0x000fe200000018ff */
[--C-:B------:R-:W-:Y:S01]  /*3340*/  FFMA R8, R158, R32, R3.reuse ;  /* 0x000000209e087223 */ /* 0x100fe20000000003 */
[----:B------:R-:W-:Y:S01]  /*3350*/  F2FP.RELU.BF16.F32.PACK_AB R7, R10, R11 ;  /* 0x0000000b0a07723e */ /* 0x000fe200000018ff */
[C---:B------:R-:W-:Y:S01]  /*3360*/  FFMA R9, R158.reuse, R33, R3 ;  /* 0x000000219e097223 */ /* 0x040fe20000000003 */
[C-C-:B------:R-:W-:Y:S01]  /*3370*/  FFMA R10, R158.reuse, R34, R13.reuse ;  /* 0x000000229e0a7223 */ /* 0x140fe2000000000d */
[C---:B------:R-:W-:Y:S01]  /*3380*/  FFMA R11, R158.reuse, R35, R13 ;  /* 0x000000239e0b7223 */ /* 0x040fe2000000000d */
[----:B------:R-:W-:Y:S01]  /*3390*/  FFMA R154, R158, R36, R3 ;  /* 0x000000249e9a7223 */ /* 0x000fe20000000003 */
[-C--:B------:R-:W-:Y:S01]  /*33a0*/  FMUL R31, R180, R163.reuse ;  /* 0x000000a3b41f7220 */ /* 0x080fe20000400000 */
[-C--:B------:R-:W-:Y:S01]  /*33b0*/  FMUL R32, R182, R163.reuse ;  /* 0x000000a3b6207220 */ /* 0x080fe20000400000 */
[-C--:B------:R-:W-:Y:S01]  /*33c0*/  FMUL R35, R188, R163.reuse ;  /* 0x000000a3bc237220 */ /* 0x080fe20000400000 */
[-C--:B------:R-:W-:Y:S01]  /*33d0*/  FMUL R36, R190, R163.reuse ;  /* 0x000000a3be247220 */ /* 0x080fe20000400000 */
[----:B------:R-:W-:Y:S01]  /*33e0*/  LOP3.LUT R15, R15, R192, RZ, 0xfc, !PT ;  /* 0x000000c00f0f7212 */ /* 0x000fe200078efcff */
        /* <DEDUP_REMOVED lines=10> */
[----:B------:R-:W-:Y:S01]  /*3490*/  LEA R15, R15, UR52, 0x1 ;  /* 0x000000340f0f7c11 */ /* 0x000fe2000f8e08ff */
[----:B------:R-:W-:Y:S01]  /*34a0*/  BSSY B0, `(.L_x_55) ;  /* 0x0000016000007945 */ /* 0x000fe20003800000 */
[----:B------:R-:W-:-:S02]  /*34b0*/  F2FP.RELU.BF16.F32.PACK_AB R8, R9, R8 ;  /* 0x000000080908723e */ /* 0x000fc400000018ff */
[----:B------:R-:W-:Y:S01]  /*34c0*/  F2FP.RELU.BF16.F32.PACK_AB R9, R11, R10 ;  /* 0x0000000a0b09723e */ /* 0x000fe200000018ff */
[----:B------:R1:W-:Y:S01]  /*34d0*/  STSM.16.M88.4 [R15+0x200], R4 ;  /* 0x000200040f007844 */ /* 0x0003e20000000200 */
[----:B------:R-:W-:Y:S01]  /*34e0*/  F2FP.RELU.BF16.F32.PACK_AB R11, R39, R38 ;  /* 0x00000026270b723e */ /* 0x000fe200000018ff */
[----:B------:R-:W-:Y:S01]  /*34f0*/  IMAD R38, R162, 0x2, R15 ;  /* 0x00000002a2267824 */ /* 0x000fe200078e020f */
[----:B------:R-:W-:-:S05]  /*3500*/  F2FP.RELU.BF16.F32.PACK_AB R10, R37, R154 ;  /* 0x0000009a250a723e */ /* 0x000fca00000018ff */
[----:B------:R1:W-:Y:S01]  /*3510*/  STSM.16.M88.4 [R38+0x200], R8 ;  /* 0x0002000826007844 */ /* 0x0003e20000000200 */
[----:B------:R-:W-:Y:S01]  /*3520*/  @!PT LDS RZ, [RZ] ;  /* 0x00000000fffff984 */ /* 0x000fe20000000800 */
[----:B------:R-:W-:Y:S01]  /*3530*/  @!PT LDS RZ, [RZ] ;  /* 0x00000000fffff984 */ /* 0x000fe20000000800 */
[----:B------:R-:W-:Y:S01]  /*3540*/  @!PT LDS RZ, [RZ] ;  /* 0x00000000fffff984 */ /* 0x000fe20000000800 */
[----:B------:R-:W-:Y:S01]  /*3550*/  @!PT LDS RZ, [RZ] ;  /* 0x00000000fffff984 */ /* 0x000fe20000000800 */
[----:B------:R2:W-:Y:S06]  /*3560*/  MEMBAR.ALL.CTA ;  /* 0x0000000000007992 */ /* 0x0005ec0000008000 */
[----:B--2---:R-:W2:Y:S02]  /*3570*/  FENCE.VIEW.ASYNC.S ;  /* 0x00000000000073c6 */ /* 0x004ea40000000000 */
[----:B--2---:R-:W-:Y:S06]  /*3580*/  BAR.SYNC.DEFER_BLOCKING 0x1, 0x100 ;  /* 0x0044000000007b1d */ /* 0x004fec0000010000 */
[----:B------:R-:W-:Y:S05]  /*3590*/  @P0 BRA `(.L_x_56) ;  /* 0x0000000000180947 */ /* 0x000fea0003800000 */
[----:B------:R-:W-:Y:S02]  /*35a0*/  UIADD3 UR4, UP0, UR54, 0x4f0, URZ ;  /* 0x000004f036047890 */ /* 0x000fe4000ff1e03f */
[----:B------:R-:W-:Y:S02]  /*35b0*/  UIADD3 UR40, UR52, 0x200, URZ ;  /* 0x0000020034287890 */ /* 0x000fe4000fffe03f */
[----:B------:R-:W-:-:S09]  /*35c0*/  UIADD3.X UR5, URZ, UR55, URZ, UP0, !UPT ;  /* 0x000000373f057290 */ /* 0x000fd200087fe43f */
[----:B------:R2:W-:Y:S01]  /*35d0*/  UTMASTG.3D [UR40], [UR4] ;  /* 0x00000028040073b5 */ /* 0x0005e20008010000 */
[----:B------:R0:W-:Y:S01]  /*35e0*/  UTMACMDFLUSH ;  /* 0x00000000000079b7 */ /* 0x0001e20000000000 */
[----:B--2---:R-:W-:-:S04]  /*35f0*/  DEPBAR.LE SB0, 0x1 ;  /* 0x000080400000791a */ /* 0x004fc80000000000 */
.L_x_56:
[----:B------:R-:W-:Y:S05]  /*3600*/  BSYNC B0 ;  /* 0x0000000000007941 */ /* 0x000fea0003800000 */
.L_x_55:
[----:B------:R-:W-:Y:S01]  /*3610*/  BAR.SYNC.DEFER_BLOCKING 0x1, 0x100 ;  /* 0x0044000000007b1d */ /* 0x000fe20000010000 */
[----:B------:R-:W-:Y:S01]  /*3620*/  ISETP.NE.AND P2, PT, RZ, UR39, PT ;  /* 0x00000027ff007c0c */ /* 0x000fe2000bf45270 */
[----:B------:R-:W-:-:S05]  /*3630*/  VIADD R21, R15, 0x200 ;  /* 0x000002000f157836 */ /* 0x000fca0000000000 */
[----:B------:R-:W-:-:S07]  /*3640*/  LEA R37, R162, R21, 0x1 ;  /* 0x00000015a2257211 */ /* 0x000fce00078e08ff */
[----:B------:R-:W-:Y:S05]  /*3650*/  @!P2 BRA `(.L_x_57) ;  /* 0x000000000034a947 */ /* 0x000fea0003800000 */
[----:B------:R-:W-:Y:S04]  /*3660*/  BSSY B0, `(.L_x_58) ;  /* 0x0000009000007945 */ /* 0x000fe80003800000 */
[----:B------:R-:W-:Y:S05]  /*3670*/  @P1 BRA `(.L_x_59) ;  /* 0x00000000001c1947 */ /* 0x000fea0003800000 */
[----:B------:R-:W-:-:S13]  /*3680*/  ISETP.NE.AND P2, PT, R165, 0x3, PT ;  /* 0x00000003a500780c */ /* 0x000fda0003f45270 */
[----:B------:R-:W-:Y:S05]  /*3690*/  @!P2 BRA `(.L_x_60) ;  /* 0x000000000004a947 */ /* 0x000fea0003800000 */
[----:B------:R-:W-:Y:S01]  /*36a0*/  BPT.TRAP 0x1 ;  /* 0x000000040000795c */ /* 0x000fe20000300000 */
.L_x_60:
[----:B------:R-:W-:-:S04]  /*36b0*/  ULEA UR4, UR36, UR52, 0x3 ;  /* 0x0000003424047291 */ /* 0x000fc8000f8e183f */
[----:B------:R-:W-:-:S04]  /*36c0*/  UIADD3 UR4, UR4, 0x60, URZ ;  /* 0x0000006004047890 */ /* 0x000fc8000fffe03f */
[----:B------:R-:W-:-:S09]  /*36d0*/  UPRMT UR4, UR51, 0x654, UR4 ;  /* 0x0000065433047896 */ /* 0x000fd20008000004 */
[----:B------:R-:W-:Y:S03]  /*36e0*/  SYNCS.ARRIVE.TRANS64.RED.A1T0 RZ, [UR4], RZ ;  /* 0x000000ffffff79a7 */ /* 0x000fe60008100404 */
.L_x_59:
[----:B------:R-:W-:Y:S05]  /*36f0*/  BSYNC B0 ;  /* 0x0000000000007941 */ /* 0x000fea0003800000 */
.L_x_58:
[----:B------:R-:W-:-:S04]  /*3700*/  UIADD3 UR36, UR36, 0x1, URZ ;  /* 0x0000000124247890 */ /* 0x000fc8000fffe03f */
[----:B------:R-:W-:-:S04]  /*3710*/  UISETP.NE.AND UP0, UPT, UR36, 0x4, UPT ;  /* 0x000000042400788c */ /* 0x000fc8000bf05270 */
[----:B------:R-:W-:-:S12]  /*3720*/  USEL UR36, UR36, URZ, UP0 ;  /* 0x0000003f24247287 */ /* 0x000fd80008000000 */
.L_x_57:
[----:B------:R-:W-:Y:S04]  /*3730*/  BSSY B0, `(.L_x_61) ;  /* 0x0000032000007945 */ /* 0x000fe80003800000 */
[----:B------:R-:W-:Y:S05]  /*3740*/  @P1 BRA `(.L_x_62) ;  /* 0x0000000000c01947 */ /* 0x000fea0003800000 */
[----:B------:R-:W-:-:S13]  /*3750*/  ISETP.NE.AND P2, PT, R165, 0x3, PT ;  /* 0x00000003a500780c */ /* 0x000fda0003f45270 */
[----:B------:R-:W-:Y:S05]  /*3760*/  @!P2 BRA `(.L_x_63) ;  /* 0x000000000004a947 */ /* 0x000fea0003800000 */
[----:B------:R-:W-:Y:S01]  /*3770*/  BPT.TRAP 0x1 ;  /* 0x000000040000795c */ /* 0x000fe20000300000 */
.L_x_63:
[----:B-1----:R-:W-:Y:S01]  /*3780*/  LEA R4, R12, UR52, 0x3 ;  /* 0x000000340c047c11 */ /* 0x002fe2000f8e18ff */
[----:B------:R-:W-:Y:S01]  /*3790*/  BSSY B1, `(.L_x_64) ;  /* 0x0000004000017945 */ /* 0x000fe20003800000 */
[----:B------:R-:W-:-:S04]  /*37a0*/  SHF.L.U32 R5, RZ, 0x1f, RZ ;  /* 0x0000001fff057819 */ /* 0x000fc800000006ff */
[----:B------:R-:W1:Y:S02]  /*37b0*/  SYNCS.PHASECHK.TRANS64.TRYWAIT P2, [R4+URZ+0x40], R5 ;  /* 0x00004005040075a7 */ /* 0x000e64000804017f */
[----:B-1----:R-:W-:Y:S05]  /*37c0*/  @!P2 BRA `(.L_x_65) ;  /* 0x000000700038a947 */ /* 0x002fea0003800000 */
.L_x_238:
[----:B------:R-:W-:Y:S05]  /*37d0*/  BSYNC B1 ;  /* 0x0000000000017941 */ /* 0x000fea0003800000 */
.L_x_64:
[----:B------:R-:W-:Y:S05]  /*37e0*/  @P3 BRA `(.L_x_66) ;  /* 0x0000000000943947 */ /* 0x000fea0003800000 */
[----:B------:R-:W-:Y:S01]  /*37f0*/  IMAD R23, R12, 0x2000, R21 ;  /* 0x000020000c177824 */ /* 0x000fe200078e0215 */
[----:B------:R-:W-:Y:S05]  /*3800*/  WARPSYNC.ALL ;  /* 0x0000000000007948 */ /* 0x000fea0003800000 */
[----:B------:R-:W-:Y:S01]  /*3810*/  IMAD R8, R162, 0x2, R23 ;  /* 0x00000002a2087824 */ /* 0x000fe200078e0217 */
[----:B-1----:R-:W1:Y:S05]  /*3820*/  LDSM.16.M88.4 R4, [R23] ;  /* 0x000000001704783b */ /* 0x002e6a0000000200 */
[----:B------:R-:W2:Y:S01]  /*3830*/  LDSM.16.M88.4 R8, [R8] ;  /* 0x000000000808783b */ /* 0x000ea20000000200 */
[----:B-1----:R-:W-:Y:S01]  /*3840*/  LOP3.LUT R14, R5, 0xffff0000, RZ, 0xc0, !PT ;  /* 0xffff0000050e7812 */ /* 0x002fe200078ec0ff */
[----:B------:R-:W-:Y:S01]  /*3850*/  IMAD.U32 R28, R4, 0x10000, RZ ;  /* 0x00010000041c7824 */ /* 0x000fe200078e00ff */
[----:B------:R-:W-:Y:S01]  /*3860*/  LOP3.LUT R30, R7, 0xffff0000, RZ, 0xc0, !PT ;  /* 0xffff0000071e7812 */ /* 0x000fe200078ec0ff */
[----:B------:R-:W-:Y:S01]  /*3870*/  IMAD.U32 R24, R6, 0x10000, RZ ;  /* 0x0001000006187824 */ /* 0x000fe200078e00ff */
[----:B------:R-:W-:Y:S01]  /*3880*/  LOP3.LUT R4, R4, 0xffff0000, RZ, 0xc0, !PT ;  /* 0xffff000004047812 */ /* 0x000fe200078ec0ff */
[C---:B--2---:R-:W-:Y:S01]  /*3890*/  IMAD.U32 R32, R8.reuse, 0x10000, RZ ;  /* 0x0001000008207824 */ /* 0x044fe200078e00ff */
[----:B------:R-:W-:Y:S01]  /*38a0*/  LOP3.LUT R34, R8, 0xffff0000, RZ, 0xc0, !PT ;  /* 0xffff000008227812 */ /* 0x000fe200078ec0ff */
[----:B------:R-:W-:Y:S01]  /*38b0*/  IMAD.U32 R154, R10, 0x10000, RZ ;  /* 0x000100000a9a7824 */ /* 0x000fe200078e00ff */
[----:B------:R-:W-:Y:S01]  /*38c0*/  LOP3.LUT R36, R9, 0xffff0000, RZ, 0xc0, !PT ;  /* 0xffff000009247812 */ /* 0x000fe200078ec0ff */
[----:B------:R-:W-:Y:S01]  /*38d0*/  IMAD.U32 R20, R7, 0x10000, RZ ;  /* 0x0001000007147824 */ /* 0x000fe200078e00ff */
[----:B------:R-:W-:Y:S01]  /*38e0*/  SHF.L.U32 R26, R5, 0x10, RZ ;  /* 0x00000010051a7819 */ /* 0x000fe200000006ff */
[----:B------:R-:W-:Y:S01]  /*38f0*/  IMAD.U32 R168, R11, 0x10000, RZ ;  /* 0x000100000ba87824 */ /* 0x000fe200078e00ff */
[----:B------:R-:W-:Y:S01]  /*3900*/  LOP3.LUT R6, R6, 0xffff0000, RZ, 0xc0, !PT ;  /* 0xffff000006067812 */ /* 0x000fe200078ec0ff */
[-C--:B------:R-:W-:Y:S01]  /*3910*/  FMUL R25, R14, R163.reuse ;  /* 0x000000a30e197220 */ /* 0x080fe20000400000 */
[----:B------:R-:W-:Y:S01]  /*3920*/  SHF.L.U32 R8, R9, 0x10, RZ ;  /* 0x0000001009087819 */ /* 0x000fe200000006ff */
[-C--:B------:R-:W-:Y:S01]  /*3930*/  FMUL R14, R30, R163.reuse ;  /* 0x000000a31e0e7220 */ /* 0x080fe20000400000 */
[----:B------:R-:W-:Y:S01]  /*3940*/  LOP3.LUT R10, R10, 0xffff0000, RZ, 0xc0, !PT ;  /* 0xffff00000a0a7812 */ /* 0x000fe200078ec0ff */
[-C--:B------:R-:W-:Y:S01]  /*3950*/  FMUL R29, R32, R163.reuse ;  /* 0x000000a3201d7220 */ /* 0x080fe20000400000 */
[----:B------:R-:W-:Y:S01]  /*3960*/  LOP3.LUT R170, R11, 0xffff0000, RZ, 0xc0, !PT ;  /* 0xffff00000baa7812 */ /* 0x000fe200078ec0ff */
[-C--:B------:R-:W-:Y:S01]  /*3970*/  FMUL R30, R34, R163.reuse ;  /* 0x000000a3221e7220 */ /* 0x080fe20000400000 */
        /* <DEDUP_REMOVED lines=11> */
[----:B------:R-:W-:-:S07]  /*3a30*/  FMUL R36, R170, R163 ;  /* 0x000000a3aa247220 */ /* 0x000fce0000400000 */
.L_x_66:
[----:B------:R-:W-:-:S07]  /*3a40*/  VIADD R12, R12, 0x1 ;  /* 0x000000010c0c7836 */ /* 0x000fce0000000000 */
.L_x_62:
[----:B------:R-:W-:Y:S05]  /*3a50*/  BSYNC B0 ;  /* 0x0000000000007941 */ /* 0x000fea0003800000 */
.L_x_61:
[C-C-:B-1----:R-:W-:Y:S01]  /*3a60*/  FFMA R5, R158.reuse, R40, R3.reuse ;  /* 0x000000289e057223 */ /* 0x142fe20000000003 */
[C---:B------:R-:W-:Y:S01]  /*3a70*/  FFMA R4, R158.reuse, R41, R3 ;  /* 0x000000299e047223 */ /* 0x040fe20000000003 */
[C-C-:B------:R-:W-:Y:S01]  /*3a80*/  FFMA R7, R158.reuse, R42, R13.reuse ;  /* 0x0000002a9e077223 */ /* 0x140fe2000000000d */
[----:B------:R-:W-:Y:S01]  /*3a90*/  FFMA R6, R158, R43, R13 ;  /* 0x0000002b9e067223 */ /* 0x000fe2000000000d */
[----:B------:R-:W-:Y:S01]  /*3aa0*/  FADD R5, R28, R5 ;  /* 0x000000051c057221 */ /* 0x000fe20000000000 */
[----:B------:R-:W-:Y:S01]  /*3ab0*/  FADD R4, R27, R4 ;  /* 0x000000041b047221 */ /* 0x000fe20000000000 */
[C-C-:B------:R-:W-:Y:S01]  /*3ac0*/  FFMA R9, R158.reuse, R44, R3.reuse ;  /* 0x0000002c9e097223 */ /* 0x140fe20000000003 */
[----:B------:R-:W-:Y:S01]  /*3ad0*/  FFMA R8, R158, R45, R3 ;  /* 0x0000002d9e087223 */ /* 0x000fe20000000003 */
[----:B------:R-:W-:Y:S01]  /*3ae0*/  FADD R7, R26, R7 ;  /* 0x000000071a077221 */ /* 0x000fe20000000000 */
[----:B------:R-:W-:Y:S01]  /*3af0*/  FADD R6, R25, R6 ;  /* 0x0000000619067221 */ /* 0x000fe20000000000 */
[----:B------:R-:W-:Y:S01]  /*3b00*/  FADD R9, R24, R9 ;  /* 0x0000000918097221 */ /* 0x000fe20000000000 */
[----:B------:R-:W-:Y:S01]  /*3b10*/  FADD R8, R23, R8 ;  /* 0x0000000817087221 */ /* 0x000fe20000000000 */
[----:B------:R-:W-:Y:S01]  /*3b20*/  F2FP.RELU.BF16.F32.PACK_AB R4, R4, R5 ;  /* 0x000000050404723e */ /* 0x000fe200000018ff */
[--C-:B------:R-:W-:Y:S01]  /*3b30*/  FFMA R47, R158, R47, R13.reuse ;  /* 0x0000002f9e2f7223 */ /* 0x100fe2000000000d */
[----:B------:R-:W-:Y:S01]  /*3b40*/  F2FP.RELU.BF16.F32.PACK_AB R5, R6, R7 ;  /* 0x000000070605723e */ /* 0x000fe200000018ff */
[C-C-:B------:R-:W-:Y:S01]  /*3b50*/  FFMA R7, R158.reuse, R46, R13.reuse ;  /* 0x0000002e9e077223 */ /* 0x140fe2000000000d */
[C-C-:B------:R-:W-:Y:S01]  /*3b60*/  FFMA R50, R158.reuse, R50, R13.reuse ;  /* 0x000000329e327223 */ /* 0x140fe2000000000d */
[C---:B------:R-:W-:Y:S01]  /*3b70*/  FFMA R51, R158.reuse, R51, R13 ;  /* 0x000000339e337223 */ /* 0x040fe2000000000d */
[C-C-:B------:R-:W-:Y:S01]  /*3b80*/  FFMA R48, R158.reuse, R48, R3.reuse ;  /* 0x000000309e307223 */ /* 0x140fe20000000003 */
[C-C-:B------:R-:W-:Y:S01]  /*3b90*/  FFMA R49, R158.reuse, R49, R3.reuse ;  /* 0x000000319e317223 */ /* 0x140fe20000000003 */
[C-C-:B------:R-:W-:Y:S01]  /*3ba0*/  FFMA R52, R158.reuse, R52, R3.reuse ;  /* 0x000000349e347223 */ /* 0x140fe20000000003 */
[C---:B------:R-:W-:Y:S01]  /*3bb0*/  FFMA R53, R158.reuse, R53, R3 ;  /* 0x000000359e357223 */ /* 0x040fe20000000003 */
[C-C-:B------:R-:W-:Y:S01]  /*3bc0*/  FFMA R54, R158.reuse, R54, R13.reuse ;  /* 0x000000369e367223 */ /* 0x140fe2000000000d */
[----:B------:R-:W-:Y:S01]  /*3bd0*/  FFMA R55, R158, R55, R13 ;  /* 0x000000379e377223 */ /* 0x000fe2000000000d */
[----:B------:R-:W-:Y:S01]  /*3be0*/  F2FP.RELU.BF16.F32.PACK_AB R6, R8, R9 ;  /* 0x000000090806723e */ /* 0x000fe200000018ff */
        /* <DEDUP_REMOVED lines=11> */
[----:B------:R-:W-:Y:S05]  /*3ca0*/  WARPSYNC.ALL ;  /* 0x0000000000007948 */ /* 0x000fea0003800000 */
[----:B------:R-:W-:Y:S01]  /*3cb0*/  F2FP.RELU.BF16.F32.PACK_AB R9, R10, R9 ;  /* 0x000000090a09723e */ /* 0x000fe200000018ff */
[----:B------:R1:W-:Y:S01]  /*3cc0*/  STSM.16.M88.4 [R15+0x2200], R4 ;  /* 0x002200040f007844 */ /* 0x0003e20000000200 */
[----:B------:R-:W-:Y:S01]  /*3cd0*/  F2FP.RELU.BF16.F32.PACK_AB R8, R49, R48 ;  /* 0x000000303108723e */ /* 0x000fe200000018ff */
[----:B------:R-:W-:Y:S01]  /*3ce0*/  BSSY B0, `(.L_x_67) ;  /* 0x0000015000007945 */ /* 0x000fe20003800000 */
[----:B------:R-:W-:-:S02]  /*3cf0*/  F2FP.RELU.BF16.F32.PACK_AB R10, R53, R52 ;  /* 0x00000034350a723e */ /* 0x000fc400000018ff */
        /* <DEDUP_REMOVED lines=12> */
[----:B------:R-:W-:Y:S02]  /*3dc0*/  UIADD3 UR4, UR52, 0x2200, URZ ;  /* 0x0000220034047890 */ /* 0x000fe4000fffe03f */
[----:B------:R-:W-:Y:S01]  /*3dd0*/  UIADD3.X UR9, URZ, UR55, URZ, UP0, !UPT ;  /* 0x000000373f097290 */ /* 0x000fe200087fe43f */
[----:B------:R-:W-:Y:S01]  /*3de0*/  UMOV UR6, UR42 ;  /* 0x0000002a00067c82 */ /* 0x000fe20008000000 */
[----:B------:R-:W-:-:S07]  /*3df0*/  UMOV UR7, UR43 ;  /* 0x0000002b00077c82 */ /* 0x000fce0008000000 */
[----:B------:R2:W-:Y:S01]  /*3e00*/  UTMASTG.3D [UR4], [UR8] ;  /* 0x00000004080073b5 */ /* 0x0005e20008010000 */
[----:B------:R0:W-:Y:S01]  /*3e10*/  UTMACMDFLUSH ;  /* 0x00000000000079b7 */ /* 0x0001e20000000000 */
[----:B--2---:R-:W-:-:S04]  /*3e20*/  DEPBAR.LE SB0, 0x1 ;  /* 0x000080400000791a */ /* 0x004fc80000000000 */
.L_x_68:
[----:B------:R-:W-:Y:S05]  /*3e30*/  BSYNC B0 ;  /* 0x0000000000007941 */ /* 0x000fea0003800000 */
.L_x_67:
[----:B------:R-:W-:Y:S01]  /*3e40*/  IADD3 R39, R15, 0x2200, RZ ;  /* 0x000022000f277810 */ /* 0x000fe20007ffe0ff */
[----:B------:R-:W-:Y:S04]  /*3e50*/  BAR.SYNC.DEFER_BLOCKING 0x1, 0x100 ;  /* 0x0044000000007b1d */ /* 0x000fe80000010000 */
[----:B------:R-:W-:Y:S02]  /*3e60*/  IMAD R39, R162, 0x2, R39 ;  /* 0x00000002a2277824 */ /* 0x000fe400078e0227 */
[----:B------:R-:W-:Y:S04]  /*3e70*/  BSSY B0, `(.L_x_69) ;  /* 0x0000009000007945 */ /* 0x000fe80003800000 */
[----:B------:R-:W-:Y:S05]  /*3e80*/  @P1 BRA `(.L_x_70) ;  /* 0x00000000001c1947 */ /* 0x000fea0003800000 */
[----:B------:R-:W-:-:S13]  /*3e90*/  ISETP.NE.AND P2, PT, R165, 0x3, PT ;  /* 0x00000003a500780c */ /* 0x000fda0003f45270 */
[----:B------:R-:W-:Y:S05]  /*3ea0*/  @!P2 BRA `(.L_x_71) ;  /* 0x000000000004a947 */ /* 0x000fea0003800000 */
[----:B------:R-:W-:Y:S01]  /*3eb0*/  BPT.TRAP 0x1 ;  /* 0x000000040000795c */ /* 0x000fe20000300000 */
.L_x_71:
[----:B------:R-:W-:-:S04]  /*3ec0*/  ULEA UR4, UR36, UR52, 0x3 ;  /* 0x0000003424047291 */ /* 0x000fc8000f8e183f */
[----:B------:R-:W-:-:S04]  /*3ed0*/  UIADD3 UR4, UR4, 0x60, URZ ;  /* 0x0000006004047890 */ /* 0x000fc8000fffe03f */
[----:B------:R-:W-:-:S09]  /*3ee0*/  UPRMT UR4, UR51, 0x654, UR4 ;  /* 0x0000065433047896 */ /* 0x000fd20008000004 */
[----:B------:R-:W-:Y:S03]  /*3ef0*/  SYNCS.ARRIVE.TRANS64.RED.A1T0 RZ, [UR4], RZ ;  /* 0x000000ffffff79a7 */ /* 0x000fe60008100404 */
.L_x_70:
[----:B------:R-:W-:Y:S05]  /*3f00*/  BSYNC B0 ;  /* 0x0000000000007941 */ /* 0x000fea0003800000 */
.L_x_69:
[----:B------:R-:W-:Y:S01]  /*3f10*/  UIADD3 UR36, UR36, 0x1, URZ ;  /* 0x0000000124247890 */ /* 0x000fe2000fffe03f */
[----:B------:R-:W-:Y:S01]  /*3f20*/  BSSY B0, `(.L_x_72) ;  /* 0x0000038000007945 */ /* 0x000fe20003800000 */
[----:B------:R-:W-:Y:S02]  /*3f30*/  IMAD.MOV.U32 R40, RZ, RZ, RZ ;  /* 0x000000ffff287224 */ /* 0x000fe400078e00ff */
[----:B------:R-:W-:-:S04]  /*3f40*/  UISETP.NE.AND UP0, UPT, UR36, 0x4, UPT ;  /* 0x000000042400788c */ /* 0x000fc8000bf05270 */
[----:B------:R-:W-:Y:S01]  /*3f50*/  USEL UR36, UR36, URZ, UP0 ;  /* 0x0000003f24247287 */ /* 0x000fe20008000000 */
[----:B------:R-:W-:Y:S11]  /*3f60*/  @P1 BRA `(.L_x_73) ;  /* 0x0000000000cc1947 */ /* 0x000ff60003800000 */
[----:B------:R-:W-:-:S13]  /*3f70*/  ISETP.NE.AND P2, PT, R165, 0x3, PT ;  /* 0x00000003a500780c */ /* 0x000fda0003f45270 */
[----:B------:R-:W-:Y:S05]  /*3f80*/  @!P2 BRA `(.L_x_74) ;  /* 0x000000000004a947 */ /* 0x000fea0003800000 */
[----:B------:R-:W-:Y:S01]  /*3f90*/  BPT.TRAP 0x1 ;  /* 0x000000040000795c */ /* 0x000fe20000300000 */
.L_x_74:
[C---:B-1----:R-:W-:Y:S01]  /*3fa0*/  LEA R4, R12.reuse, UR52, 0x3 ;  /* 0x000000340c047c11 */ /* 0x042fe2000f8e18ff */
[----:B------:R-:W-:Y:S01]  /*3fb0*/  VIADD R41, R12, 0x1 ;  /* 0x000000010c297836 */ /* 0x000fe20000000000 */
[----:B------:R-:W-:Y:S01]  /*3fc0*/  SHF.L.U32 R5, RZ, 0x1f, RZ ;  /* 0x0000001fff057819 */ /* 0x000fe200000006ff */
[----:B------:R-:W-:Y:S03]  /*3fd0*/  BSSY B1, `(.L_x_75) ;  /* 0x0000004000017945 */ /* 0x000fe60003800000 */
[----:B------:R-:W1:Y:S01]  /*3fe0*/  SYNCS.PHASECHK.TRANS64.TRYWAIT P2, [R4+URZ+0x40], R5 ;  /* 0x00004005040075a7 */ /* 0x000e62000804017f */
[----:B------:R-:W-:Y:S01]  /*3ff0*/  ISETP.NE.AND P4, PT, R41, 0x4, PT ;  /* 0x000000042900780c */ /* 0x000fe20003f85270 */
[----:B-1----:R-:W-:-:S12]  /*4000*/  @!P2 BRA `(.L_x_76) ;  /* 0x00000068003ca947 */ /* 0x002fd80003800000 */
.L_x_239:
[----:B------:R-:W-:Y:S05]  /*4010*/  BSYNC B1 ;  /* 0x0000000000017941 */ /* 0x000fea0003800000 */
.L_x_75:
[----:B------:R-:W-:Y:S05]  /*4020*/  @P3 BRA `(.L_x_77) ;  /* 0x0000000000943947 */ /* 0x000fea0003800000 */
[----:B------:R-:W-:Y:S01]  /*4030*/  LEA R23, R12, R21, 0xd ;  /* 0x000000150c177211 */ /* 0x000fe200078e68ff */
[----:B------:R-:W-:Y:S05]  /*4040*/  WARPSYNC.ALL ;  /* 0x0000000000007948 */ /* 0x000fea0003800000 */
[----:B-1----:R-:W-:Y:S01]  /*4050*/  IMAD R5, R162, 0x2, R23 ;  /* 0x00000002a2057824 */ /* 0x002fe200078e0217 */
[----:B------:R-:W1:Y:S05]  /*4060*/  LDSM.16.M88.4 R8, [R23] ;  /* 0x000000001708783b */ /* 0x000e6a0000000200 */
[----:B------:R-:W2:Y:S01]  /*4070*/  LDSM.16.M88.4 R4, [R5] ;  /* 0x000000000504783b */ /* 0x000ea20000000200 */
[----:B-1----:R-:W-:Y:S01]  /*4080*/  IMAD.U32 R28, R8, 0x10000, RZ ;  /* 0x00010000081c7824 */ /* 0x002fe200078e00ff */
[----:B------:R-:W-:Y:S01]  /*4090*/  SHF.L.U32 R24, R10, 0x10, RZ ;  /* 0x000000100a187819 */ /* 0x000fe200000006ff */
[----:B------:R-:W-:Y:S01]  /*40a0*/  IMAD.U32 R26, R9, 0x10000, RZ ;  /* 0x00010000091a7824 */ /* 0x000fe200078e00ff */
[----:B------:R-:W-:Y:S01]  /*40b0*/  LOP3.LUT R8, R8, 0xffff0000, RZ, 0xc0, !PT ;  /* 0xffff000008087812 */ /* 0x000fe200078ec0ff */
[----:B------:R-:W-:Y:S01]  /*40c0*/  IMAD.U32 R20, R11, 0x10000, RZ ;  /* 0x000100000b147824 */ /* 0x000fe200078e00ff */
[C---:B--2---:R-:W-:Y:S01]  /*40d0*/  LOP3.LUT R34, R5.reuse, 0xffff0000, RZ, 0xc0, !PT ;  /* 0xffff000005227812 */ /* 0x044fe200078ec0ff */
[----:B------:R-:W-:Y:S01]  /*40e0*/  IMAD.U32 R30, R4, 0x10000, RZ ;  /* 0x00010000041e7824 */ /* 0x000fe200078e00ff */
[----:B------:R-:W-:Y:S01]  /*40f0*/  SHF.L.U32 R36, R6, 0x10, RZ ;  /* 0x0000001006247819 */ /* 0x000fe200000006ff */
[----:B------:R-:W-:Y:S01]  /*4100*/  IMAD.U32 R32, R5, 0x10000, RZ ;  /* 0x0001000005207824 */ /* 0x000fe200078e00ff */
[----:B------:R-:W-:Y:S01]  /*4110*/  LOP3.LUT R12, R9, 0xffff0000, RZ, 0xc0, !PT ;  /* 0xffff0000090c7812 */ /* 0x000fe200078ec0ff */
[----:B------:R-:W-:Y:S01]  /*4120*/  IMAD.U32 R40, R7, 0x10000, RZ ;  /* 0x0001000007287824 */ /* 0x000fe200078e00ff */
[----:B------:R-:W-:Y:S01]  /*4130*/  LOP3.LUT R10, R10, 0xffff0000, RZ, 0xc0, !PT ;  /* 0xffff00000a0a7812 */ /* 0x000fe200078ec0ff */
[-C--:B------:R-:W-:Y:S01]  /*4140*/  FMUL R31, R32, R163.reuse ;  /* 0x000000a3201f7220 */ /* 0x080fe20000400000 */
        /* <DEDUP_REMOVED lines=19> */
.L_x_77:
[----:B------:R-:W-:Y:S02]  /*4280*/  SEL R40, RZ, 0x1, P4 ;  /* 0x00000001ff287807 */ /* 0x000fe40002000000 */
[----:B------:R-:W-:-:S07]  /*4290*/  SEL R12, R41, RZ, P4 ;  /* 0x000000ff290c7207 */ /* 0x000fce0002000000 */
.L_x_73:
[----:B------:R-:W-:Y:S05]  /*42a0*/  BSYNC B0 ;  /* 0x0000000000007941 */ /* 0x000fea0003800000 */
.L_x_72:
        /* <DEDUP_REMOVED lines=61> */
.L_x_79:
[----:B------:R-:W-:Y:S05]  /*4680*/  BSYNC B0 ;  /* 0x0000000000007941 */ /* 0x000fea0003800000 */
.L_x_78:
[----:B------:R-:W-:Y:S01]  /*4690*/  VIADD R41, R15, 0x4200 ;  /* 0x000042000f297836 */ /* 0x000fe20000000000 */
[----:B------:R-:W-:Y:S03]  /*46a0*/  BAR.SYNC.DEFER_BLOCKING 0x1, 0x100 ;  /* 0x0044000000007b1d */ /* 0x000fe60000010000 */
[----:B------:R-:W-:-:S03]  /*46b0*/  IMAD R41, R162, 0x2, R41 ;  /* 0x00000002a2297824 */ /* 0x000fc600078e0229 */
[----:B------:R-:W-:Y:S04]  /*46c0*/  BSSY B0, `(.L_x_80) ;  /* 0x0000009000007945 */ /* 0x000fe80003800000 */
[----:B------:R-:W-:Y:S05]  /*46d0*/  @P1 BRA `(.L_x_81) ;  /* 0x00000000001c1947 */ /* 0x000fea0003800000 */
[----:B------:R-:W-:-:S13]  /*46e0*/  ISETP.NE.AND P2, PT, R165, 0x3, PT ;  /* 0x00000003a500780c */ /* 0x000fda0003f45270 */
[----:B------:R-:W-:Y:S05]  /*46f0*/  @!P2 BRA `(.L_x_82) ;  /* 0x000000000004a947 */ /* 0x000fea0003800000 */
[----:B------:R-:W-:Y:S01]  /*4700*/  BPT.TRAP 0x1 ;  /* 0x000000040000795c */ /* 0x000fe20000300000 */
.L_x_82:
[----:B------:R-:W-:-:S04]  /*4710*/  ULEA UR4, UR36, UR52, 0x3 ;  /* 0x0000003424047291 */ /* 0x000fc8000f8e183f */
[----:B------:R-:W-:-:S04]  /*4720*/  UIADD3 UR4, UR4, 0x60, URZ ;  /* 0x0000006004047890 */ /* 0x000fc8000fffe03f */
[----:B------:R-:W-:-:S09]  /*4730*/  UPRMT UR4, UR51, 0x654, UR4 ;  /* 0x0000065433047896 */ /* 0x000fd20008000004 */
[----:B------:R-:W-:Y:S03]  /*4740*/  SYNCS.ARRIVE.TRANS64.RED.A1T0 RZ, [UR4], RZ ;  /* 0x000000ffffff79a7 */ /* 0x000fe60008100404 */
.L_x_81:
[----:B------:R-:W-:Y:S05]  /*4750*/  BSYNC B0 ;  /* 0x0000000000007941 */ /* 0x000fea0003800000 */
.L_x_80:
[----:B------:R-:W-:Y:S01]  /*4760*/  UIADD3 UR4, UR36, 0x1, URZ ;  /* 0x0000000124047890 */ /* 0x000fe2000fffe03f */
[----:B------:R-:W-:Y:S03]  /*4770*/  BSSY B0, `(.L_x_83) ;  /* 0x0000038000007945 */ /* 0x000fe60003800000 */
[----:B------:R-:W-:-:S04]  /*4780*/  UISETP.NE.AND UP0, UPT, UR4, 0x4, UPT ;  /* 0x000000040400788c */ /* 0x000fc8000bf05270 */
[----:B------:R-:W-:Y:S01]  /*4790*/  USEL UR5, UR4, URZ, UP0 ;  /* 0x0000003f04057287 */ /* 0x000fe20008000000 */
[----:B------:R-:W-:Y:S11]  /*47a0*/  @P1 BRA `(.L_x_84) ;  /* 0x0000000000d01947 */ /* 0x000ff60003800000 */
[----:B------:R-:W-:-:S13]  /*47b0*/  ISETP.NE.AND P2, PT, R165, 0x3, PT ;  /* 0x00000003a500780c */ /* 0x000fda0003f45270 */
[----:B------:R-:W-:Y:S05]  /*47c0*/  @!P2 BRA `(.L_x_85) ;  /* 0x000000000004a947 */ /* 0x000fea0003800000 */
[----:B------:R-:W-:Y:S01]  /*47d0*/  BPT.TRAP 0x1 ;  /* 0x000000040000795c */ /* 0x000fe20000300000 */
.L_x_85:
[----:B-1----:R-:W-:Y:S01]  /*47e0*/  LEA R5, R12, UR52, 0x3 ;  /* 0x000000340c057c11 */ /* 0x002fe2000f8e18ff */
[----:B------:R-:W-:Y:S01]  /*47f0*/  BSSY B1, `(.L_x_86) ;  /* 0x0000007000017945 */ /* 0x000fe20003800000 */
[----:B------:R-:W-:Y:S02]  /*4800*/  SHF.L.U32 R4, R40, 0x1f, RZ ;  /* 0x0000001f28047819 */ /* 0x000fe400000006ff */
[----:B------:R-:W-:Y:S02]  /*4810*/  IADD3 R43, R12, 0x1, RZ ;  /* 0x000000010c2b7810 */ /* 0x000fe40007ffe0ff */
[----:B------:R-:W1:Y:S02]  /*4820*/  SYNCS.PHASECHK.TRANS64.TRYWAIT P2, [R5+URZ+0x40], R4 ;  /* 0x00004004050075a7 */ /* 0x000e64000804017f */
[----:B------:R-:W-:-:S04]  /*4830*/  ISETP.NE.AND P4, PT, R43, 0x4, PT ;  /* 0x000000042b00780c */ /* 0x000fc80003f85270 */
[----:B------:R-:W-:Y:S01]  /*4840*/  SEL R45, RZ, 0x1, P4 ;  /* 0x00000001ff2d7807 */ /* 0x000fe20002000000 */
[----:B-1----:R-:W-:Y:S08]  /*4850*/  @!P2 BRA `(.L_x_87) ;  /* 0x00000060003ca947 */ /* 0x002ff00003800000 */
.L_x_240:
[----:B------:R-:W-:Y:S05]  /*4860*/  BSYNC B1 ;  /* 0x0000000000017941 */ /* 0x000fea0003800000 */
.L_x_86:
[----:B------:R-:W-:Y:S05]  /*4870*/  @P3 BRA `(.L_x_88) ;  /* 0x0000000000943947 */ /* 0x000fea0003800000 */
[----:B------:R-:W-:Y:S01]  /*4880*/  IMAD R23, R12, 0x2000, R21 ;  /* 0x000020000c177824 */ /* 0x000fe200078e0215 */
[----:B------:R-:W-:Y:S05]  /*4890*/  WARPSYNC.ALL ;  /* 0x0000000000007948 */ /* 0x000fea0003800000 */
[----:B-1----:R-:W-:Y:S01]  /*48a0*/  IMAD R5, R162, 0x2, R23 ;  /* 0x00000002a2057824 */ /* 0x002fe200078e0217 */
[----:B------:R-:W1:Y:S05]  /*48b0*/  LDSM.16.M88.4 R8, [R23] ;  /* 0x000000001708783b */ /* 0x000e6a0000000200 */
[----:B------:R-:W2:Y:S01]  /*48c0*/  LDSM.16.M88.4 R4, [R5] ;  /* 0x000000000504783b */ /* 0x000ea20000000200 */
[C---:B-1----:R-:W-:Y:S01]  /*48d0*/  IMAD.U32 R28, R8.reuse, 0x10000, RZ ;  /* 0x00010000081c7824 */ /* 0x042fe200078e00ff */
[----:B------:R-:W-:Y:S01]  /*48e0*/  LOP3.LUT R8, R8, 0xffff0000, RZ, 0xc0, !PT ;  /* 0xffff000008087812 */ /* 0x000fe200078ec0ff */
[----:B------:R-:W-:Y:S01]  /*48f0*/  IMAD.U32 R24, R10, 0x10000, RZ ;  /* 0x000100000a187824 */ /* 0x000fe200078e00ff */
[----:B------:R-:W-:Y:S01]  /*4900*/  SHF.L.U32 R26, R9, 0x10, RZ ;  /* 0x00000010091a7819 */ /* 0x000fe200000006ff */
[----:B------:R-:W-:Y:S01]  /*4910*/  IMAD.U32 R20, R11, 0x10000, RZ ;  /* 0x000100000b147824 */ /* 0x000fe200078e00ff */
[C---:B--2---:R-:W-:Y:S01]  /*4920*/  SHF.L.U32 R32, R5.reuse, 0x10, RZ ;  /* 0x0000001005207819 */ /* 0x044fe200000006ff */
[----:B------:R-:W-:Y:S01]  /*4930*/  IMAD.U32 R30, R4, 0x10000, RZ ;  /* 0x00010000041e7824 */ /* 0x000fe200078e00ff */
[----:B------:R-:W-:Y:S01]  /*4940*/  LOP3.LUT R34, R5, 0xffff0000, RZ, 0xc0, !PT ;  /* 0xffff000005227812 */ /* 0x000fe200078ec0ff */
        /* <DEDUP_REMOVED lines=24> */
.L_x_88:
[----:B------:R-:W-:Y:S02]  /*4ad0*/  LOP3.LUT R40, R40, R45, RZ, 0x3c, !PT ;  /* 0x0000002d28287212 */ /* 0x000fe400078e3cff */
[----:B------:R-:W-:-:S07]  /*4ae0*/  SEL R12, R43, RZ, P4 ;  /* 0x000000ff2b0c7207 */ /* 0x000fce0002000000 */
.L_x_84:
[----:B------:R-:W-:Y:S05]  /*4af0*/  BSYNC B0 ;  /* 0x0000000000007941 */ /* 0x000fea0003800000 */
.L_x_83:
        /* <DEDUP_REMOVED lines=61> */
.L_x_90:
[----:B------:R-:W-:Y:S05]  /*4ed0*/  BSYNC B0 ;  /* 0x0000000000007941 */ /* 0x000fea0003800000 */
.L_x_89:
[----:B-1----:R-:W-:Y:S01]  /*4ee0*/  VIADD R5, R15, 0x6200 ;  /* 0x000062000f057836 */ /* 0x002fe20000000000 */
[----:B------:R-:W-:Y:S04]  /*4ef0*/  BAR.SYNC.DEFER_BLOCKING 0x1, 0x100 ;  /* 0x0044000000007b1d */ /* 0x000fe80000010000 */
[----:B------:R-:W-:Y:S02]  /*4f00*/  LEA R38, R162, R5, 0x1 ;  /* 0x00000005a2267211 */ /* 0x000fe400078e08ff */
[----:B------:R-:W-:Y:S04]  /*4f10*/  BSSY B0, `(.L_x_91) ;  /* 0x0000009000007945 */ /* 0x000fe80003800000 */
[----:B------:R-:W-:Y:S05]  /*4f20*/  @P1 BRA `(.L_x_92) ;  /* 0x00000000001c1947 */ /* 0x000fea0003800000 */
[----:B------:R-:W-:-:S13]  /*4f30*/  ISETP.NE.AND P2, PT, R165, 0x3, PT ;  /* 0x00000003a500780c */ /* 0x000fda0003f45270 */
[----:B------:R-:W-:Y:S05]  /*4f40*/  @!P2 BRA `(.L_x_93) ;  /* 0x000000000004a947 */ /* 0x000fea0003800000 */
[----:B------:R-:W-:Y:S01]  /*4f50*/  BPT.TRAP 0x1 ;  /* 0x000000040000795c */ /* 0x000fe20000300000 */
.L_x_93:
[----:B------:R-:W-:-:S04]  /*4f60*/  ULEA UR4, UR5, UR52, 0x3 ;  /* 0x0000003405047291 */ /* 0x000fc8000f8e183f */
[----:B------:R-:W-:-:S04]  /*4f70*/  UIADD3 UR4, UR4, 0x60, URZ ;  /* 0x0000006004047890 */ /* 0x000fc8000fffe03f */
[----:B------:R-:W-:-:S09]  /*4f80*/  UPRMT UR4, UR51, 0x654, UR4 ;  /* 0x0000065433047896 */ /* 0x000fd20008000004 */
[----:B------:R-:W-:Y:S03]  /*4f90*/  SYNCS.ARRIVE.TRANS64.RED.A1T0 RZ, [UR4], RZ ;  /* 0x000000ffffff79a7 */ /* 0x000fe60008100404 */
.L_x_92:
[----:B------:R-:W-:Y:S05]  /*4fa0*/  BSYNC B0 ;  /* 0x0000000000007941 */ /* 0x000fea0003800000 */
.L_x_91:
        /* <DEDUP_REMOVED lines=8> */
.L_x_96:
[C---:B------:R-:W-:Y:S01]  /*5030*/  LEA R4, R12.reuse, UR52, 0x3 ;  /* 0x000000340c047c11 */ /* 0x040fe2000f8e18ff */
[----:B------:R-:W-:Y:S01]  /*5040*/  VIADD R43, R12, 0x1 ;  /* 0x000000010c2b7836 */ /* 0x000fe20000000000 */
[----:B------:R-:W-:Y:S01]  /*5050*/  SHF.L.U32 R5, R40, 0x1f, RZ ;  /* 0x0000001f28057819 */ /* 0x000fe200000006ff */
[----:B------:R-:W-:Y:S03]  /*5060*/  BSSY B1, `(.L_x_97) ;  /* 0x0000005000017945 */ /* 0x000fe60003800000 */
[----:B------:R-:W1:Y:S01]  /*5070*/  SYNCS.PHASECHK.TRANS64.TRYWAIT P2, [R4+URZ+0x40], R5 ;  /* 0x00004005040075a7 */ /* 0x000e62000804017f */
[----:B------:R-:W-:-:S04]  /*5080*/  ISETP.NE.AND P4, PT, R43, 0x4, PT ;  /* 0x000000042b00780c */ /* 0x000fc80003f85270 */
[----:B------:R-:W-:Y:S01]  /*5090*/  SEL R45, RZ, 0x1, P4 ;  /* 0x00000001ff2d7807 */ /* 0x000fe20002000000 */
[----:B-1----:R-:W-:Y:S08]  /*50a0*/  @!P2 BRA `(.L_x_98) ;  /* 0x00000058003ca947 */ /* 0x002ff00003800000 */
.L_x_241:
[----:B------:R-:W-:Y:S05]  /*50b0*/  BSYNC B1 ;  /* 0x0000000000017941 */ /* 0x000fea0003800000 */
.L_x_97:
[----:B------:R-:W-:Y:S05]  /*50c0*/  @P3 BRA `(.L_x_99) ;  /* 0x0000000000943947 */ /* 0x000fea0003800000 */
[----:B------:R-:W-:Y:S01]  /*50d0*/  IMAD R23, R12, 0x2000, R21 ;  /* 0x000020000c177824 */ /* 0x000fe200078e0215 */
[----:B------:R-:W-:Y:S05]  /*50e0*/  WARPSYNC.ALL ;  /* 0x0000000000007948 */ /* 0x000fea0003800000 */
[----:B-1----:R-:W-:Y:S01]  /*50f0*/  IMAD R5, R162, 0x2, R23 ;  /* 0x00000002a2057824 */ /* 0x002fe200078e0217 */
[----:B------:R-:W1:Y:S05]  /*5100*/  LDSM.16.M88.4 R8, [R23] ;  /* 0x000000001708783b */ /* 0x000e6a0000000200 */
[----:B------:R-:W2:Y:S01]  /*5110*/  LDSM.16.M88.4 R4, [R5] ;  /* 0x000000000504783b */ /* 0x000ea20000000200 */
[----:B-1----:R-:W-:Y:S01]  /*5120*/  SHF.L.U32 R28, R8, 0x10, RZ ;  /* 0x00000010081c7819 */ /* 0x002fe200000006ff */
[----:B------:R-:W-:Y:S01]  /*5130*/  IMAD.U32 R24, R10, 0x10000, RZ ;  /* 0x000100000a187824 */ /* 0x000fe200078e00ff */
[----:B------:R-:W-:Y:S01]  /*5140*/  LOP3.LUT R8, R8, 0xffff0000, RZ, 0xc0, !PT ;  /* 0xffff000008087812 */ /* 0x000fe200078ec0ff */
[C---:B------:R-:W-:Y:S01]  /*5150*/  IMAD.U32 R26, R9.reuse, 0x10000, RZ ;  /* 0x00010000091a7824 */ /* 0x040fe200078e00ff */
[----:B------:R-:W-:Y:S01]  /*5160*/  LOP3.LUT R12, R9, 0xffff0000, RZ, 0xc0, !PT ;  /* 0xffff0000090c7812 */ /* 0x000fe200078ec0ff */
[C---:B--2---:R-:W-:Y:S01]  /*5170*/  IMAD.U32 R32, R5.reuse, 0x10000, RZ ;  /* 0x0001000005207824 */ /* 0x044fe200078e00ff */
[----:B------:R-:W-:Y:S01]  /*5180*/  SHF.L.U32 R30, R4, 0x10, RZ ;  /* 0x00000010041e7819 */ /* 0x000fe200000006ff */
        /* <DEDUP_REMOVED lines=25> */
.L_x_99:
[----:B------:R-:W-:Y:S02]  /*5320*/  LOP3.LUT R40, R40, R45, RZ, 0x3c, !PT ;  /* 0x0000002d28287212 */ /* 0x000fe400078e3cff */
[----:B------:R-:W-:-:S07]  /*5330*/  SEL R12, R43, RZ, P4 ;  /* 0x000000ff2b0c7207 */ /* 0x000fce0002000000 */
.L_x_95:
[----:B------:R-:W-:Y:S05]  /*5340*/  BSYNC B0 ;  /* 0x0000000000007941 */ /* 0x000fea0003800000 */
.L_x_94:
        /* <DEDUP_REMOVED lines=43> */
[----:B------:R1:W-:Y:S01]  /*5600*/  STSM.16.M88.4 [R37], R8 ;  /* 0x0000000825007844 */ /* 0x0003e20000000200 */
        /* <DEDUP_REMOVED lines=17> */
.L_x_101:
[----:B------:R-:W-:Y:S05]  /*5720*/  BSYNC B0 ;  /* 0x0000000000007941 */ /* 0x000fea0003800000 */
.L_x_100:
[----:B------:R-:W-:Y:S06]  /*5730*/  BAR.SYNC.DEFER_BLOCKING 0x1, 0x100 ;  /* 0x0044000000007b1d */ /* 0x000fec0000010000 */
[----:B------:R-:W-:Y:S04]  /*5740*/  BSSY B0, `(.L_x_102) ;  /* 0x0000009000007945 */ /* 0x000fe80003800000 */
[----:B------:R-:W-:Y:S05]  /*5750*/  @P1 BRA `(.L_x_103) ;  /* 0x00000000001c1947 */ /* 0x000fea0003800000 */
[----:B------:R-:W-:-:S13]  /*5760*/  ISETP.NE.AND P2, PT, R165, 0x3, PT ;  /* 0x00000003a500780c */ /* 0x000fda0003f45270 */
[----:B------:R-:W-:Y:S05]  /*5770*/  @!P2 BRA `(.L_x_104) ;  /* 0x000000000004a947 */ /* 0x000fea0003800000 */
[----:B------:R-:W-:Y:S01]  /*5780*/  BPT.TRAP 0x1 ;  /* 0x000000040000795c */ /* 0x000fe20000300000 */
.L_x_104:
[----:B------:R-:W-:-:S04]  /*5790*/  ULEA UR4, UR5, UR52, 0x3 ;  /* 0x0000003405047291 */ /* 0x000fc8000f8e183f */
[----:B------:R-:W-:-:S04]  /*57a0*/  UIADD3 UR4, UR4, 0x60, URZ ;  /* 0x0000006004047890 */ /* 0x000fc8000fffe03f */
[----:B------:R-:W-:-:S09]  /*57b0*/  UPRMT UR4, UR51, 0x654, UR4 ;  /* 0x0000065433047896 */ /* 0x000fd20008000004 */
[----:B------:R-:W-:Y:S03]  /*57c0*/  SYNCS.ARRIVE.TRANS64.RED.A1T0 RZ, [UR4], RZ ;  /* 0x000000ffffff79a7 */ /* 0x000fe60008100404 */
.L_x_103:
[----:B------:R-:W-:Y:S05]  /*57d0*/  BSYNC B0 ;  /* 0x0000000000007941 */ /* 0x000fea0003800000 */
.L_x_102:
        /* <DEDUP_REMOVED lines=8> */
.L_x_107:
        /* <DEDUP_REMOVED lines=8> */
.L_x_242:
[----:B------:R-:W-:Y:S05]  /*58e0*/  BSYNC B1 ;  /* 0x0000000000017941 */ /* 0x000fea0003800000 */
.L_x_108:
        /* <DEDUP_REMOVED lines=38> */
.L_x_110:
[----:B------:R-:W-:Y:S02]  /*5b50*/  LOP3.LUT R40, R40, R43, RZ, 0x3c, !PT ;  /* 0x0000002b28287212 */ /* 0x000fe400078e3cff */
[----:B------:R-:W-:-:S07]  /*5b60*/  SEL R12, R37, RZ, P4 ;  /* 0x000000ff250c7207 */ /* 0x000fce0002000000 */
.L_x_106:
[----:B------:R-:W-:Y:S05]  /*5b70*/  BSYNC B0 ;  /* 0x0000000000007941 */ /* 0x000fea0003800000 */
.L_x_105:
        /* <DEDUP_REMOVED lines=61> */
.L_x_112:
[----:B------:R-:W-:Y:S05]  /*5f50*/  BSYNC B0 ;  /* 0x0000000000007941 */ /* 0x000fea0003800000 */
.L_x_111:
[----:B------:R-:W-:Y:S06]  /*5f60*/  BAR.SYNC.DEFER_BLOCKING 0x1, 0x100 ;  /* 0x0044000000007b1d */ /* 0x000fec0000010000 */
[----:B------:R-:W-:Y:S04]  /*5f70*/  BSSY B0, `(.L_x_113) ;  /* 0x0000009000007945 */ /* 0x000fe80003800000 */
[----:B------:R-:W-:Y:S05]  /*5f80*/  @P1 BRA `(.L_x_114) ;  /* 0x00000000001c1947 */ /* 0x000fea0003800000 */
[----:B------:R-:W-:-:S13]  /*5f90*/  ISETP.NE.AND P2, PT, R165, 0x3, PT ;  /* 0x00000003a500780c */ /* 0x000fda0003f45270 */
[----:B------:R-:W-:Y:S05]  /*5fa0*/  @!P2 BRA `(.L_x_115) ;  /* 0x000000000004a947 */ /* 0x000fea0003800000 */
[----:B------:R-:W-:Y:S01]  /*5fb0*/  BPT.TRAP 0x1 ;  /* 0x000000040000795c */ /* 0x000fe20000300000 */
.L_x_115:
[----:B------:R-:W-:-:S04]  /*5fc0*/  ULEA UR4, UR5, UR52, 0x3 ;  /* 0x0000003405047291 */ /* 0x000fc8000f8e183f */
[----:B------:R-:W-:-:S04]  /*5fd0*/  UIADD3 UR4, UR4, 0x60, URZ ;  /* 0x0000006004047890 */ /* 0x000fc8000fffe03f */
[----:B------:R-:W-:-:S09]  /*5fe0*/  UPRMT UR4, UR51, 0x654, UR4 ;  /* 0x0000065433047896 */ /* 0x000fd20008000004 */
[----:B------:R-:W-:Y:S03]  /*5ff0*/  SYNCS.ARRIVE.TRANS64.RED.A1T0 RZ, [UR4], RZ ;  /* 0x000000ffffff79a7 */ /* 0x000fe60008100404 */
.L_x_114:
[----:B------:R-:W-:Y:S05]  /*6000*/  BSYNC B0 ;  /* 0x0000000000007941 */ /* 0x000fea0003800000 */
.L_x_113:
        /* <DEDUP_REMOVED lines=8> */
.L_x_118:
[C---:B-1----:R-:W-:Y:S01]  /*6090*/  LEA R4, R12.reuse, UR52, 0x3 ;  /* 0x000000340c047c11 */ /* 0x042fe2000f8e18ff */
[----:B------:R-:W-:Y:S01]  /*60a0*/  VIADD R11, R12, 0x1 ;  /* 0x000000010c0b7836 */ /* 0x000fe20000000000 */
[----:B------:R-:W-:Y:S01]  /*60b0*/  SHF.L.U32 R5, R40, 0x1f, RZ ;  /* 0x0000001f28057819 */ /* 0x000fe200000006ff */
[----:B------:R-:W-:Y:S03]  /*60c0*/  BSSY B1, `(.L_x_119) ;  /* 0x0000005000017945 */ /* 0x000fe60003800000 */
[----:B------:R-:W1:Y:S01]  /*60d0*/  SYNCS.PHASECHK.TRANS64.TRYWAIT P2, [R4+URZ+0x40], R5 ;  /* 0x00004005040075a7 */ /* 0x000e62000804017f */
[----:B------:R-:W-:-:S04]  /*60e0*/  ISETP.NE.AND P4, PT, R11, 0x4, PT ;  /* 0x000000040b00780c */ /* 0x000fc80003f85270 */
[----:B------:R-:W-:Y:S01]  /*60f0*/  SEL R37, RZ, 0x1, P4 ;  /* 0x00000001ff257807 */ /* 0x000fe20002000000 */
[----:B-1----:R-:W-:Y:S08]  /*6100*/  @!P2 BRA `(.L_x_120) ;  /* 0x00000048004ca947 */ /* 0x002ff00003800000 */
.L_x_243:
[----:B------:R-:W-:Y:S05]  /*6110*/  BSYNC B1 ;  /* 0x0000000000017941 */ /* 0x000fea0003800000 */
.L_x_119:
[----:B------:R-:W-:Y:S05]  /*6120*/  @P3 BRA `(.L_x_121) ;  /* 0x0000000000943947 */ /* 0x000fea0003800000 */
[----:B------:R-:W-:Y:S01]  /*6130*/  LEA R9, R12, R21, 0xd ;  /* 0x000000150c097211 */ /* 0x000fe200078e68ff */
[----:B------:R-:W-:Y:S05]  /*6140*/  WARPSYNC.ALL ;  /* 0x0000000000007948 */ /* 0x000fea0003800000 */
[----:B------:R-:W-:Y:S01]  /*6150*/  IMAD R32, R162, 0x2, R9 ;  /* 0x00000002a2207824 */ /* 0x000fe200078e0209 */
[----:B-1----:R-:W1:Y:S05]  /*6160*/  LDSM.16.M88.4 R4, [R9] ;  /* 0x000000000904783b */ /* 0x002e6a0000000200 */
        /* <DEDUP_REMOVED lines=33> */
.L_x_121:
[----:B------:R-:W-:Y:S02]  /*6380*/  LOP3.LUT R40, R40, R37, RZ, 0x3c, !PT ;  /* 0x0000002528287212 */ /* 0x000fe400078e3cff */
[----:B------:R-:W-:-:S07]  /*6390*/  SEL R12, R11, RZ, P4 ;  /* 0x000000ff0b0c7207 */ /* 0x000fce0002000000 */
.L_x_117:
[----:B------:R-:W-:Y:S05]  /*63a0*/  BSYNC B0 ;  /* 0x0000000000007941 */ /* 0x000fea0003800000 */
.L_x_116:
        /* <DEDUP_REMOVED lines=61> */
.L_x_123:
[----:B------:R-:W-:Y:S05]  /*6780*/  BSYNC B0 ;  /* 0x0000000000007941 */ /* 0x000fea0003800000 */
.L_x_122:
[----:B------:R-:W-:Y:S06]  /*6790*/  BAR.SYNC.DEFER_BLOCKING 0x1, 0x100 ;  /* 0x0044000000007b1d */ /* 0x000fec0000010000 */
[----:B------:R-:W-:Y:S04]  /*67a0*/  BSSY B0, `(.L_x_124) ;  /* 0x0000009000007945 */ /* 0x000fe80003800000 */
[----:B------:R-:W-:Y:S05]  /*67b0*/  @P1 BRA `(.L_x_125) ;  /* 0x00000000001c1947 */ /* 0x000fea0003800000 */
[----:B------:R-:W-:-:S13]  /*67c0*/  ISETP.NE.AND P2, PT, R165, 0x3, PT ;  /* 0x00000003a500780c */ /* 0x000fda0003f45270 */
[----:B------:R-:W-:Y:S05]  /*67d0*/  @!P2 BRA `(.L_x_126) ;  /* 0x000000000004a947 */ /* 0x000fea0003800000 */
[----:B------:R-:W-:Y:S01]  /*67e0*/  BPT.TRAP 0x1 ;  /* 0x000000040000795c */ /* 0x000fe20000300000 */
.L_x_126:
[----:B------:R-:W-:-:S04]  /*67f0*/  ULEA UR4, UR5, UR52, 0x3 ;  /* 0x0000003405047291 */ /* 0x000fc8000f8e183f */
[----:B------:R-:W-:-:S04]  /*6800*/  UIADD3 UR4, UR4, 0x60, URZ ;  /* 0x0000006004047890 */ /* 0x000fc8000fffe03f */
[----:B------:R-:W-:-:S09]  /*6810*/  UPRMT UR4, UR51, 0x654, UR4 ;  /* 0x0000065433047896 */ /* 0x000fd20008000004 */
[----:B------:R-:W-:Y:S03]  /*6820*/  SYNCS.ARRIVE.TRANS64.RED.A1T0 RZ, [UR4], RZ ;  /* 0x000000ffffff79a7 */ /* 0x000fe60008100404 */
.L_x_125:
[----:B------:R-:W-:Y:S05]  /*6830*/  BSYNC B0 ;  /* 0x0000000000007941 */ /* 0x000fea0003800000 */
.L_x_124:
        /* <DEDUP_REMOVED lines=8> */
.L_x_129:
[----:B------:R-:W-:Y:S01]  /*68c0*/  SHF.L.U32 R40, R40, 0x1f, RZ ;  /* 0x0000001f28287819 */ /* 0x000fe200000006ff */
[----:B------:R-:W-:Y:S01]  /*68d0*/  BSSY B1, `(.L_x_130) ;  /* 0x0000004000017945 */ /* 0x000fe20003800000 */
[----:B-1----:R-:W-:-:S04]  /*68e0*/  LEA R5, R12, UR52, 0x3 ;  /* 0x000000340c057c11 */ /* 0x002fc8000f8e18ff */
[----:B------:R-:W1:Y:S02]  /*68f0*/  SYNCS.PHASECHK.TRANS64.TRYWAIT P2, [R5+URZ+0x40], R40 ;  /* 0x00004028050075a7 */ /* 0x000e64000804017f */
[----:B-1----:R-:W-:Y:S05]  /*6900*/  @!P2 BRA `(.L_x_131) ;  /* 0x000000400060a947 */ /* 0x002fea0003800000 */
.L_x_244:
[----:B------:R-:W-:Y:S05]  /*6910*/  BSYNC B1 ;  /* 0x0000000000017941 */ /* 0x000fea0003800000 */
.L_x_130:
[----:B------:R-:W-:Y:S05]  /*6920*/  @P3 BRA `(.L_x_128) ;  /* 0x0000000000943947 */ /* 0x000fea0003800000 */
[----:B------:R-:W-:Y:S01]  /*6930*/  IMAD R21, R12, 0x2000, R21 ;  /* 0x000020000c157824 */ /* 0x000fe200078e0215 */
[----:B------:R-:W-:Y:S05]  /*6940*/  WARPSYNC.ALL ;  /* 0x0000000000007948 */ /* 0x000fea0003800000 */
[----:B------:R-:W-:Y:S01]  /*6950*/  IMAD R4, R162, 0x2, R21 ;  /* 0x00000002a2047824 */ /* 0x000fe200078e0215 */
[----:B------:R-:W2:Y:S05]  /*6960*/  LDSM.16.M88.4 R8, [R21] ;  /* 0x000000001508783b */ /* 0x000eaa0000000200 */
[----:B-1----:R-:W1:Y:S01]  /*6970*/  LDSM.16.M88.4 R4, [R4] ;  /* 0x000000000404783b */ /* 0x002e620000000200 */
[----:B--2---:R-:W-:Y:S01]  /*6980*/  SHF.L.U32 R28, R8, 0x10, RZ ;  /* 0x00000010081c7819 */ /* 0x004fe200000006ff */
[----:B------:R-:W-:Y:S01]  /*6990*/  IMAD.U32 R24, R10, 0x10000, RZ ;  /* 0x000100000a187824 */ /* 0x000fe200078e00ff */
[----:B------:R-:W-:Y:S01]  /*69a0*/  LOP3.LUT R8, R8, 0xffff0000, RZ, 0xc0, !PT ;  /* 0xffff000008087812 */ /* 0x000fe200078ec0ff */
[----:B------:R-:W-:Y:S01]  /*69b0*/  IMAD.U32 R26, R9, 0x10000, RZ ;  /* 0x00010000091a7824 */ /* 0x000fe200078e00ff */
[----:B------:R-:W-:Y:S01]  /*69c0*/  LOP3.LUT R10, R10, 0xffff0000, RZ, 0xc0, !PT ;  /* 0xffff00000a0a7812 */ /* 0x000fe200078ec0ff */
[C---:B-1----:R-:W-:Y:S01]  /*69d0*/  IMAD.U32 R12, R4.reuse, 0x10000, RZ ;  /* 0x00010000040c7824 */ /* 0x042fe200078e00ff */
[----:B------:R-:W-:Y:S01]  /*69e0*/  SHF.L.U32 R36, R7, 0x10, RZ ;  /* 0x0000001007247819 */ /* 0x000fe200000006ff */
[C---:B------:R-:W-:Y:S01]  /*69f0*/  IMAD.U32 R32, R5.reuse, 0x10000, RZ ;  /* 0x0001000005207824 */ /* 0x040fe200078e00ff */
        /* <DEDUP_REMOVED lines=24> */
.L_x_128:
[----:B------:R-:W-:Y:S05]  /*6b80*/  BSYNC B0 ;  /* 0x0000000000007941 */ /* 0x000fea0003800000 */
.L_x_127:
[C-C-:B-1----:R-:W-:Y:S01]  /*6b90*/  FFMA R5, R158.reuse, R136, R3.reuse ;  /* 0x000000889e057223 */ /* 0x142fe20000000003 */
[C-C-:B------:R-:W-:Y:S01]  /*6ba0*/  FFMA R4, R158.reuse, R137, R3.reuse ;  /* 0x000000899e047223 */ /* 0x140fe20000000003 */
[C-C-:B------:R-:W-:Y:S01]  /*6bb0*/  FFMA R7, R158.reuse, R140, R3.reuse ;  /* 0x0000008c9e077223 */ /* 0x140fe20000000003 */
[C-C-:B------:R-:W-:Y:S01]  /*6bc0*/  FFMA R8, R158.reuse, R141, R3.reuse ;  /* 0x0000008d9e087223 */ /* 0x140fe20000000003 */
[C-C-:B------:R-:W-:Y:S01]  /*6bd0*/  FFMA R144, R158.reuse, R144, R3.reuse ;  /* 0x000000909e907223 */ /* 0x140fe20000000003 */
[C-C-:B------:R-:W-:Y:S01]  /*6be0*/  FFMA R145, R158.reuse, R145, R3.reuse ;  /* 0x000000919e917223 */ /* 0x140fe20000000003 */
[C-C-:B------:R-:W-:Y:S01]  /*6bf0*/  FFMA R148, R158.reuse, R148, R3.reuse ;  /* 0x000000949e947223 */ /* 0x140fe20000000003 */
[C---:B------:R-:W-:Y:S01]  /*6c00*/  FFMA R149, R158.reuse, R149, R3 ;  /* 0x000000959e957223 */ /* 0x040fe20000000003 */
[C-C-:B------:R-:W-:Y:S01]  /*6c10*/  FFMA R3, R158.reuse, R138, R13.reuse ;  /* 0x0000008a9e037223 */ /* 0x140fe2000000000d */
[C-C-:B------:R-:W-:Y:S01]  /*6c20*/  FFMA R6, R158.reuse, R139, R13.reuse ;  /* 0x0000008b9e067223 */ /* 0x140fe2000000000d */
[C-C-:B------:R-:W-:Y:S01]  /*6c30*/  FFMA R9, R158.reuse, R142, R13.reuse ;  /* 0x0000008e9e097223 */ /* 0x140fe2000000000d */
[C-C-:B------:R-:W-:Y:S01]  /*6c40*/  FFMA R143, R158.reuse, R143, R13.reuse ;  /* 0x0000008f9e8f7223 */ /* 0x140fe2000000000d */
[C-C-:B------:R-:W-:Y:S01]  /*6c50*/  FFMA R146, R158.reuse, R146, R13.reuse ;  /* 0x000000929e927223 */ /* 0x140fe2000000000d */
[C-C-:B------:R-:W-:Y:S01]  /*6c60*/  FFMA R147, R158.reuse, R147, R13.reuse ;  /* 0x000000939e937223 */ /* 0x140fe2000000000d */
[C-C-:B------:R-:W-:Y:S01]  /*6c70*/  FFMA R150, R158.reuse, R150, R13.reuse ;  /* 0x000000969e967223 */ /* 0x140fe2000000000d */
[----:B------:R-:W-:Y:S01]  /*6c80*/  FFMA R13, R158, R151, R13 ;  /* 0x000000979e0d7223 */ /* 0x000fe2000000000d */
        /* <DEDUP_REMOVED lines=19> */
[----:B------:R-:W-:Y:S01]  /*6dc0*/  BSSY B0, `(.L_x_132) ;  /* 0x000001a000007945 */ /* 0x000fe20003800000 */
[----:B------:R-:W-:-:S02]  /*6dd0*/  F2FP.RELU.BF16.F32.PACK_AB R6, R8, R7 ;  /* 0x000000070806723e */ /* 0x000fc400000018ff */
[----:B------:R-:W-:Y:S02]  /*6de0*/  F2FP.RELU.BF16.F32.PACK_AB R144, R145, R144 ;  /* 0x000000909190723e */ /* 0x000fe400000018ff */
[----:B------:R-:W-:Y:S02]  /*6df0*/  F2FP.RELU.BF16.F32.PACK_AB R7, R14, R9 ;  /* 0x000000090e07723e */ /* 0x000fe400000018ff */
[----:B------:R-:W-:Y:S02]  /*6e00*/  F2FP.RELU.BF16.F32.PACK_AB R145, R147, R146 ;  /* 0x000000929391723e */ /* 0x000fe400000018ff */
[----:B------:R-:W-:Y:S01]  /*6e10*/  F2FP.RELU.BF16.F32.PACK_AB R146, R149, R148 ;  /* 0x000000949592723e */ /* 0x000fe200000018ff */
[----:B------:R1:W-:Y:S01]  /*6e20*/  STSM.16.M88.4 [R15+0x6200], R4 ;  /* 0x006200040f007844 */ /* 0x0003e20000000200 */
        /* <DEDUP_REMOVED lines=19> */
.L_x_133:
[----:B------:R-:W-:Y:S05]  /*6f60*/  BSYNC B0 ;  /* 0x0000000000007941 */ /* 0x000fea0003800000 */
.L_x_132:
[----:B------:R-:W-:Y:S06]  /*6f70*/  BAR.SYNC.DEFER_BLOCKING 0x1, 0x100 ;  /* 0x0044000000007b1d */ /* 0x000fec0000010000 */
[----:B------:R-:W-:Y:S04]  /*6f80*/  BSSY B0, `(.L_x_134) ;  /* 0x0000009000007945 */ /* 0x000fe80003800000 */
[----:B------:R-:W-:Y:S05]  /*6f90*/  @P1 BRA `(.L_x_135) ;  /* 0x00000000001c1947 */ /* 0x000fea0003800000 */
[----:B------:R-:W-:-:S13]  /*6fa0*/  ISETP.NE.AND P0, PT, R165, 0x3, PT ;  /* 0x00000003a500780c */ /* 0x000fda0003f05270 */
[----:B------:R-:W-:Y:S05]  /*6fb0*/  @!P0 BRA `(.L_x_136) ;  /* 0x0000000000048947 */ /* 0x000fea0003800000 */
[----:B------:R-:W-:Y:S01]  /*6fc0*/  BPT.TRAP 0x1 ;  /* 0x000000040000795c */ /* 0x000fe20000300000 */
.L_x_136:
[----:B------:R-:W-:-:S04]  /*6fd0*/  ULEA UR4, UR36, UR52, 0x3 ;  /* 0x0000003424047291 */ /* 0x000fc8000f8e183f */
[----:B------:R-:W-:-:S04]  /*6fe0*/  UIADD3 UR4, UR4, 0x60, URZ ;  /* 0x0000006004047890 */ /* 0x000fc8000fffe03f */
[----:B------:R-:W-:-:S09]  /*6ff0*/  UPRMT UR4, UR51, 0x654, UR4 ;  /* 0x0000065433047896 */ /* 0x000fd20008000004 */
[----:B------:R-:W-:Y:S03]  /*7000*/  SYNCS.ARRIVE.TRANS64.RED.A1T0 RZ, [UR4], RZ ;  /* 0x000000ffffff79a7 */ /* 0x000fe60008100404 */
.L_x_135:
[----:B------:R-:W-:Y:S05]  /*7010*/  BSYNC B0 ;  /* 0x0000000000007941 */ /* 0x000fea0003800000 */
.L_x_134:
[----:B------:R-:W-:Y:S01]  /*7020*/  IADD3 R16, P0, R16, UR46, RZ ;  /* 0x0000002e10107c10 */ /* 0x000fe2000ff1e0ff */
[----:B------:R-:W-:Y:S01]  /*7030*/  ULDC.64 UR4, c[0x0][0x8f8] ;  /* 0x00023e0000047ab9 */ /* 0x000fe20000000a00 */
[----:B------:R-:W-:Y:S01]  /*7040*/  UIADD3 UR36, UR36, 0x1, URZ ;  /* 0x0000000124247890 */ /* 0x000fe2000fffe03f */
[----:B------:R-:W-:Y:S01]  /*7050*/  PRMT R3, RZ, 0x7610, R3 ;  /* 0x00007610ff037816 */ /* 0x000fe20000000003 */
[----:B------:R-:W-:Y:S01]  /*7060*/  UMOV UR43, 0xffffffff ;  /* 0xffffffff002b7882 */ /* 0x000fe20000000000 */
[----:B------:R-:W-:Y:S01]  /*7070*/  IADD3.X R17, R17, UR38, RZ, P0, !PT ;  /* 0x0000002611117c10 */ /* 0x000fe200087fe4ff */
[----:B------:R-:W-:Y:S01]  /*7080*/  UISETP.NE.AND UP0, UPT, UR36, 0x4, UPT ;  /* 0x000000042400788c */ /* 0x000fe2000bf05270 */
[----:B------:R-:W-:Y:S01]  /*7090*/  ISETP.GE.U32.AND P0, PT, R16, UR4, PT ;  /* 0x0000000410007c0c */ /* 0x000fe2000bf06070 */
[----:B------:R-:W-:Y:S01]  /*70a0*/  IMAD.MOV.U32 R154, RZ, RZ, -0x1 ;  /* 0xffffffffff9a7424 */ /* 0x000fe200078e00ff */
[----:B------:R-:W-:Y:S01]  /*70b0*/  MOV R155, 0xffffffff ;  /* 0xffffffff009b7802 */ /* 0x000fe20000000f00 */
[----:B------:R-:W-:Y:S01]  /*70c0*/  USEL UR36, UR36, URZ, UP0 ;  /* 0x0000003f24247287 */ /* 0x000fe20008000000 */
[----:B------:R-:W-:-:S13]  /*70d0*/  ISETP.GE.U32.AND.EX P0, PT, R17, UR5, PT, P0 ;  /* 0x0000000511007c0c */ /* 0x000fda000bf06100 */
[----:B------:R-:W-:Y:S05]  /*70e0*/  @P0 BRA `(.L_x_137) ;  /* 0x0000000400640947 */ /* 0x000fea0003800000 */
[----:B------:R-:W2:Y:S01]  /*70f0*/  S2R R23, SR_CTAID.X ;  /* 0x0000000000177919 */ /* 0x000ea20000002500 */
[----:B------:R-:W3:Y:S01]  /*7100*/  LDC.64 R10, c[0x0][0x8d0] ;  /* 0x00023400ff0a7b82 */ /* 0x000ee20000000a00 */
[----:B------:R-:W-:Y:S01]  /*7110*/  ULDC UR4, c[0x0][0x150] ;  /* 0x0000540000047ab9 */ /* 0x000fe20000000800 */
[----:B------:R-:W-:Y:S01]  /*7120*/  IMAD.MOV.U32 R8, RZ, RZ, R16 ;  /* 0x000000ffff087224 */ /* 0x000fe200078e0010 */
[----:B------:R-:W4:Y:S01]  /*7130*/  S2R R25, SR_CTAID.Y ;  /* 0x0000000000197919 */ /* 0x000f220000002600 */
[----:B------:R-:W-:-:S04]  /*7140*/  IMAD.MOV.U32 R9, RZ, RZ, R17 ;  /* 0x000000ffff097224 */ /* 0x000fc800078e0011 */
[----:B------:R-:W1:Y:S08]  /*7150*/  LDC R26, c[0x0][0x144] ;  /* 0x00005100ff1a7b82 */ /* 0x000e700000000800 */
[----:B------:R-:W1:Y:S08]  /*7160*/  LDC R12, c[0x0][0x8d8] ;  /* 0x00023600ff0c7b82 */ /* 0x000e700000000800 */
[----:B------:R-:W1:Y:S01]  /*7170*/  LDC.64 R20, c[0x0][0x8c8] ;  /* 0x00023200ff147b82 */ /* 0x000e620000000a00 */
[----:B---3--:R-:W-:-:S04]  /*7180*/  ISETP.NE.U32.AND P0, PT, R10, RZ, PT ;  /* 0x000000ff0a00720c */ /* 0x008fc80003f05070 */
[----:B------:R-:W-:Y:S02]  /*7190*/  ISETP.NE.AND.EX P0, PT, R11, RZ, PT, P0 ;  /* 0x000000ff0b00720c */ /* 0x000fe40003f05300 */
[----:B--2---:R-:W-:-:S05]  /*71a0*/  I2FP.F32.U32 R3, R23 ;  /* 0x0000001700037245 */ /* 0x004fca0000201000 */
[----:B------:R-:W-:-:S04]  /*71b0*/  FMUL R3, R3, UR4 ;  /* 0x0000000403037c20 */ /* 0x000fc80008400000 */
[----:B------:R2:W3:Y:S02]  /*71c0*/  F2I.U32.TRUNC.NTZ R24, R3 ;  /* 0x0000000300187305 */ /* 0x0004e4000020f000 */
[----:B----4-:R-:W-:Y:S05]  /*71d0*/  @!P0 BRA `(.L_x_138) ;  /* 0x0000000000288947 */ /* 0x010fea0003800000 */
[----:B--2---:R-:W2:Y:S02]  /*71e0*/  LDC R3, c[0x0][0x8dc] ;  /* 0x00023700ff037b82 */ /* 0x004ea40000000800 */
[----:B--2---:R-:W-:-:S04]  /*71f0*/  IADD3 R3, P0, R16, R3, RZ ;  /* 0x0000000310037210 */ /* 0x004fc80007f1e0ff */
[----:B------:R-:W-:-:S05]  /*7200*/  IADD3.X R13, RZ, R17, RZ, P0, !PT ;  /* 0x00000011ff0d7210 */ /* 0x000fca00007fe4ff */
[----:B-1----:R-:W-:-:S04]  /*7210*/  IMAD.WIDE.U32 R4, R13, R10, RZ ;  /* 0x0000000a0d047225 */ /* 0x002fc800078e00ff */
[----:B------:R-:W-:-:S04]  /*7220*/  IMAD.WIDE.U32 R6, P0, R3, R11, R4 ;  /* 0x0000000b03067225 */ /* 0x000fc80007800004 */
[----:B------:R-:W-:-:S04]  /*7230*/  IMAD.WIDE.U32 R4, R3, R10, RZ ;  /* 0x0000000a03047225 */ /* 0x000fc800078e00ff */
[----:B------:R-:W-:Y:S01]  /*7240*/  IMAD.X R9, RZ, RZ, RZ, P0 ;  /* 0x000000ffff097224 */ /* 0x000fe200000e06ff */
[----:B------:R-:W-:Y:S01]  /*7250*/  IADD3 RZ, P0, R5, R6, RZ ;  /* 0x0000000605ff7210 */ /* 0x000fe20007f1e0ff */
[----:B------:R-:W-:-:S04]  /*7260*/  IMAD.MOV.U32 R8, RZ, RZ, R7 ;  /* 0x000000ffff087224 */ /* 0x000fc800078e0007 */
[----:B------:R-:W-:-:S08]  /*7270*/  IMAD.WIDE.U32.X R8, R13, R11, R8, P0 ;  /* 0x0000000b0d087225 */ /* 0x000fd000000e0408 */
.L_x_138:
[-CC-:B-1----:R-:W-:Y:S01]  /*7280*/  SHF.R.U64 R32, R8, R12.reuse, R9.reuse ;  /* 0x0000000c08207219 */ /* 0x182fe20000001209 */
[----:B------:R-:W1:Y:S01]  /*7290*/  LDC.64 R14, c[0x0][0x8e8] ;  /* 0x00023a00ff0e7b82 */ /* 0x000e620000000a00 */
[----:B--2---:R-:W-:Y:S01]  /*72a0*/  SHF.R.U32.HI R3, RZ, R12, R9 ;  /* 0x0000000cff037219 */ /* 0x004fe20000011609 */
[----:B------:R-:W-:Y:S01]  /*72b0*/  ULDC UR4, c[0x0][0x154] ;  /* 0x0000550000047ab9 */ /* 0x000fe20000000800 */
[----:B------:R-:W-:Y:S02]  /*72c0*/  IADD3 R7, P0, RZ, -R32, RZ ;  /* 0x80000020ff077210 */ /* 0x000fe40007f1e0ff */
[----:B---3--:R-:W-:-:S03]  /*72d0*/  IADD3 R24, -R24, RZ, RZ ;  /* 0x000000ff18187210 */ /* 0x008fc60007ffe1ff */
[----:B------:R-:W2:Y:S01]  /*72e0*/  LDC R8, c[0x0][0x8c0] ;  /* 0x00023000ff087b82 */ /* 0x000ea20000000800 */
[----:B------:R-:W-:Y:S02]  /*72f0*/  IMAD.X R3, RZ, RZ, ~R3, P0 ;  /* 0x000000ffff037224 */ /* 0x000fe400000e0e03 */
[----:B------:R-:W-:-:S04]  /*7300*/  IMAD.WIDE.U32 R4, R7, R20, R16 ;  /* 0x0000001407047225 */ /* 0x000fc800078e0010 */
[----:B------:R-:W-:Y:S01]  /*7310*/  IMAD R6, R3, R20, RZ ;  /* 0x0000001403067224 */ /* 0x000fe200078e02ff */
[----:B------:R-:W3:Y:S01]  /*7320*/  LDC R28, c[0x0][0x8b0] ;  /* 0x00022c00ff1c7b82 */ /* 0x000ee20000000800 */
[----:B------:R-:W-:Y:S02]  /*7330*/  IMAD R26, R26, R24, R23 ;  /* 0x000000181a1a7224 */ /* 0x000fe400078e0217 */
[----:B------:R-:W-:Y:S02]  /*7340*/  IMAD R3, R7, R21, R6 ;  /* 0x0000001507037224 */ /* 0x000fe400078e0206 */
[----:B------:R-:W-:Y:S02]  /*7350*/  IMAD.MOV.U32 R7, RZ, RZ, 0x1 ;  /* 0x00000001ff077424 */ /* 0x000fe400078e00ff */
[----:B------:R-:W-:Y:S01]  /*7360*/  IMAD.IADD R3, R5, 0x1, R3 ;  /* 0x0000000105037824 */ /* 0x000fe200078e0203 */
[----:B------:R-:W4:Y:S01]  /*7370*/  LDC R30, c[0x0][0x900] ;  /* 0x00024000ff1e7b82 */ /* 0x000f220000000800 */
[----:B------:R-:W-:-:S02]  /*7380*/  I2FP.F32.U32 R5, R25 ;  /* 0x0000001900057245 */ /* 0x000fc40000201000 */
[----:B-1----:R-:W-:-:S03]  /*7390*/  ISETP.NE.U32.AND P0, PT, R14, RZ, PT ;  /* 0x000000ff0e00720c */ /* 0x002fc60003f05070 */
[----:B------:R-:W-:Y:S01]  /*73a0*/  FMUL R6, R5, UR4 ;  /* 0x0000000405067c20 */ /* 0x000fe20008400000 */
[----:B------:R-:W-:Y:S01]  /*73b0*/  ISETP.NE.AND.EX P0, PT, R15, RZ, PT, P0 ;  /* 0x000000ff0f00720c */ /* 0x000fe20003f05300 */
[----:B------:R-:W1:Y:S01]  /*73c0*/  LDC R24, c[0x0][0x148] ;  /* 0x00005200ff187b82 */ /* 0x000e620000000800 */
[-CC-:B--2---:R-:W-:Y:S01]  /*73d0*/  SHF.R.U64 R12, R4, R8.reuse, R3.reuse ;  /* 0x00000008040c7219 */ /* 0x184fe20000001203 */
[----:B------:R2:W1:Y:S01]  /*73e0*/  F2I.U32.TRUNC.NTZ R20, R6 ;  /* 0x0000000600147305 */ /* 0x000462000020f000 */
[----:B------:R-:W-:Y:S01]  /*73f0*/  SHF.R.U32.HI R3, RZ, R8, R3 ;  /* 0x00000008ff037219 */ /* 0x000fe20000011603 */
[----:B------:R-:W-:-:S04]  /*7400*/  IMAD.MOV.U32 R5, RZ, RZ, -0x1 ;  /* 0xffffffffff057424 */ /* 0x000fc800078e00ff */
[----:B------:R-:W1:Y:S01]  /*7410*/  LDC R21, c[0x0][0x8a8] ;  /* 0x00022a00ff157b82 */ /* 0x000e620000000800 */
[-CC-:B---3--:R-:W-:Y:S02]  /*7420*/  SHF.R.U64 R10, R12, R28.reuse, R3.reuse ;  /* 0x0000001c0c0a7219 */ /* 0x188fe40000001203 */
[----:B------:R-:W-:-:S05]  /*7430*/  SHF.R.U32.HI R3, RZ, R28, R3 ;  /* 0x0000001cff037219 */ /* 0x000fca0000011603 */
[----:B------:R-:W3:Y:S01]  /*7440*/  LDC R27, c[0x0][0x8f0] ;  /* 0x00023c00ff1b7b82 */ /* 0x000ee20000000800 */
[-C--:B----4-:R-:W-:Y:S02]  /*7450*/  SHF.L.U32 R4, R5, R30.reuse, RZ ;  /* 0x0000001e05047219 */ /* 0x090fe400000006ff */
[--C-:B------:R-:W-:Y:S02]  /*7460*/  SHF.R.U64 R13, R10, R30, R3.reuse ;  /* 0x0000001e0a0d7219 */ /* 0x100fe40000001203 */
[----:B------:R-:W-:Y:S02]  /*7470*/  LOP3.LUT R23, RZ, R4, RZ, 0x33, !PT ;  /* 0x00000004ff177212 */ /* 0x000fe400078e33ff */
[-C--:B------:R-:W-:Y:S01]  /*7480*/  SHF.R.U32.HI R5, RZ, R30.reuse, R3 ;  /* 0x0000001eff057219 */ /* 0x080fe20000011603 */
[----:B------:R-:W4:Y:S01]  /*7490*/  LDC R29, c[0x0][0x8e0] ;  /* 0x00023800ff1d7b82 */ /* 0x000f220000000800 */
[----:B------:R-:W-:Y:S02]  /*74a0*/  SHF.L.U32 R155, R7, R30, RZ ;  /* 0x0000001e079b7219 */ /* 0x000fe400000006ff */
[----:B------:R-:W-:-:S05]  /*74b0*/  MOV R4, R13 ;  /* 0x0000000d00047202 */ /* 0x000fca0000000f00 */
[----:B------:R-:W1:Y:S01]  /*74c0*/  LDC R31, c[0x0][0x8b8] ;  /* 0x00022e00ff1f7b82 */ /* 0x000e620000000800 */
[----:B--2---:R-:W-:Y:S05]  /*74d0*/  @!P0 BRA `(.L_x_139) ;  /* 0x0000000000288947 */ /* 0x004fea0003800000 */
[----:B------:R-:W2:Y:S02]  /*74e0*/  LDC R4, c[0x0][0x8f4] ;  /* 0x00023d00ff047b82 */ /* 0x000ea40000000800 */
[----:B--2---:R-:W-:-:S05]  /*74f0*/  IADD3 R3, P0, R13, R4, RZ ;  /* 0x000000040d037210 */ /* 0x004fca0007f1e0ff */
[----:B------:R-:W-:-:S04]  /*7500*/  IMAD.X R11, RZ, RZ, R5, P0 ;  /* 0x000000ffff0b7224 */ /* 0x000fc800000e0605 */
[----:B------:R-:W-:-:S04]  /*7510*/  IMAD.WIDE.U32 R4, R11, R14, RZ ;  /* 0x0000000e0b047225 */ /* 0x000fc800078e00ff */
[----:B------:R-:W-:-:S04]  /*7520*/  IMAD.WIDE.U32 R6, P0, R3, R15, R4 ;  /* 0x0000000f03067225 */ /* 0x000fc80007800004 */
[----:B------:R-:W-:-:S04]  /*7530*/  IMAD.WIDE.U32 R4, R3, R14, RZ ;  /* 0x0000000e03047225 */ /* 0x000fc800078e00ff */
[----:B------:R-:W-:Y:S01]  /*7540*/  IMAD.X R9, RZ, RZ, RZ, P0 ;  /* 0x000000ffff097224 */ /* 0x000fe200000e06ff */
[----:B------:R-:W-:Y:S01]  /*7550*/  IADD3 RZ, P0, R5, R6, RZ ;  /* 0x0000000605ff7210 */ /* 0x000fe20007f1e0ff */
[----:B------:R-:W-:-:S04]  /*7560*/  IMAD.MOV.U32 R8, RZ, RZ, R7 ;  /* 0x000000ffff087224 */ /* 0x000fc800078e0007 */
[----:B------:R-:W-:-:S08]  /*7570*/  IMAD.WIDE.U32.X R4, R11, R15, R8, P0 ;  /* 0x0000000f0b047225 */ /* 0x000fd000000e0408 */
.L_x_139:
[----:B------:R-:W-:Y:S02]  /*7580*/  ISETP.NE.AND P0, PT, R2, 0x1, PT ;  /* 0x000000010200780c */ /* 0x000fe40003f05270 */
[----:B---3--:R-:W-:Y:S01]  /*7590*/  SHF.R.U64 R3, R4, R27, R5 ;  /* 0x0000001b04037219 */ /* 0x008fe20000001205 */
[----:B-1----:R-:W-:Y:S01]  /*75a0*/  VIADD R5, R21, 0xffffffff ;  /* 0xffffffff15057836 */ /* 0x002fe20000000000 */
[----:B------:R-:W-:Y:S02]  /*75b0*/  LOP3.LUT R10, R10, R23, RZ, 0xc0, !PT ;  /* 0x000000170a0a7212 */ /* 0x000fe400078ec0ff */
[----:B------:R-:W-:Y:S01]  /*75c0*/  IADD3 R20, -R20, RZ, RZ ;  /* 0x000000ff14147210 */ /* 0x000fe20007ffe1ff */
[----:B------:R-:W-:Y:S01]  /*75d0*/  IMAD.MOV R4, RZ, RZ, -R3 ;  /* 0x000000ffff047224 */ /* 0x000fe200078e0a03 */
[----:B------:R-:W-:Y:S01]  /*75e0*/  LOP3.LUT R12, R12, R5, RZ, 0xc0, !PT ;  /* 0x000000050c0c7212 */ /* 0x000fe200078ec0ff */
[----:B------:R-:W-:Y:S01]  /*75f0*/  IMAD R155, R155, R3, R10 ;  /* 0x000000039b9b7224 */ /* 0x000fe200078e020a */
[----:B------:R-:W-:Y:S01]  /*7600*/  R2UR UR43, R32 ;  /* 0x00000000202b72ca */ /* 0x000fe200000e0000 */
[----:B----4-:R-:W-:-:S02]  /*7610*/  IMAD R3, R4, R29, R13 ;  /* 0x0000001d04037224 */ /* 0x010fc400078e020d */
[----:B------:R-:W-:Y:S02]  /*7620*/  @P0 IMAD R26, R24, R20, R25 ;  /* 0x00000014181a0224 */ /* 0x000fe400078e0219 */
[----:B------:R-:W-:Y:S02]  /*7630*/  IMAD R4, R3, R21, R12 ;  /* 0x0000001503047224 */ /* 0x000fe400078e020c */
[----:B------:R-:W-:Y:S02]  /*7640*/  IMAD R155, R155, R31, R26 ;  /* 0x0000001f9b9b7224 */ /* 0x000fe400078e021a */
[----:B------:R-:W-:-:S03]  /*7650*/  IMAD.MOV.U32 R3, RZ, RZ, 0x1 ;  /* 0x00000001ff037424 */ /* 0x000fc600078e00ff */
[----:B------:R-:W-:Y:S02]  /*7660*/  SEL R154, R4, R155, !P0 ;  /* 0x0000009b049a7207 */ /* 0x000fe40004000000 */
[----:B------:R-:W-:-:S07]  /*7670*/  SEL R155, R155, R4, !P0 ;  /* 0x000000049b9b7207 */ /* 0x000fce0004000000 */
.L_x_137:
[----:B------:R-:W-:Y:S01]  /*7680*/  UIADD3 UR45, UR50, UR45, URZ ;  /* 0x0000002d322d7290 */ /* 0x000fe2000fffe03f */
[----:B------:R-:W-:Y:S01]  /*7690*/  LOP3.LUT P0, RZ, R3, 0xff, RZ, 0xc0, !PT ;  /* 0x000000ff03ff7812 */ /* 0x000fe2000780c0ff */
[----:B------:R-:W-:Y:S01]  /*76a0*/  UIADD3 UR39, UR39, 0x8, URZ ;  /* 0x0000000827277890 */ /* 0x000fe2000fffe03f */
[----:B------:R-:W-:Y:S01]  /*76b0*/  MOV R163, R0 ;  /* 0x0000000000a37202 */ /* 0x000fe20000000f00 */
[----:B------:R-:W-:Y:S02]  /*76c0*/  USHF.R.U32.HI UR4, URZ, 0x2, UR45 ;  /* 0x000000023f047899 */ /* 0x000fe4000801162d */
[----:B------:R-:W-:Y:S02]  /*76d0*/  UISETP.GT.U32.AND UP0, UPT, UR45, 0x3, UPT ;  /* 0x000000032d00788c */ /* 0x000fe4000bf04070 */
[----:B------:R-:W-:Y:S02]  /*76e0*/  ULOP3.LUT UR4, UR4, 0x1, URZ, 0xc0, !UPT ;  /* 0x0000000104047892 */ /* 0x000fe4000f8ec03f */
[----:B------:R-:W-:-:S02]  /*76f0*/  UISETP.LT.U32.AND UP0, UPT, UR50, 0x4, UP0 ;  /* 0x000000043200788c */ /* 0x000fc40008701070 */
[----:B------:R-:W-:Y:S02]  /*7700*/  UISETP.NE.U32.AND UP1, UPT, UR4, 0x1, UPT ;  /* 0x000000010400788c */ /* 0x000fe4000bf25070 */
[----:B------:R-:W-:Y:S02]  /*7710*/  USEL UR5, URZ, 0x1, !UP0 ;  /* 0x000000013f057887 */ /* 0x000fe4000c000000 */
[----:B------:R-:W-:Y:S02]  /*7720*/  UISETP.GT.U32.AND UP1, UPT, UR50, 0x3, !UP1 ;  /* 0x000000033200788c */ /* 0x000fe4000cf24070 */
[----:B------:R-:W-:Y:S02]  /*7730*/  ULOP3.LUT UR45, UR45, 0x3, URZ, 0xc0, !UPT ;  /* 0x000000032d2d7892 */ /* 0x000fe4000f8ec03f */
[----:B------:R-:W-:-:S04]  /*7740*/  USEL UR4, URZ, 0x1, !UP1 ;  /* 0x000000013f047887 */ /* 0x000fc8000c800000 */
[----:B------:R-:W-:Y:S01]  /*7750*/  ULOP3.LUT UR44, UR4, UR44, UR5, 0x96, !UPT ;  /* 0x0000002c042c7292 */ /* 0x000fe2000f8e9605 */
[----:B------:R-:W-:Y:S11]  /*7760*/  @P0 BRA `(.L_x_140) ;  /* 0xffffff9c00f80947 */ /* 0x000ff6000383ffff */
[----:B------:R-:W-:-:S13]  /*7770*/  PLOP3.LUT P0, PT, PT, PT, PT, 0x8, 0x0 ;  /* 0x000000000000781c */ /* 0x000fda0003f0e170 */
.L_x_22:
[----:B------:R-:W-:Y:S05]  /*7780*/  @P0 BRA `(.L_x_14) ;  /* 0x0000002c00fc0947 */ /* 0x000fea0003800000 */
[----:B------:R-:W-:Y:S01]  /*7790*/  ULDC.64 UR6, c[0x0][0x588] ;  /* 0x0001620000067ab9 */ /* 0x000fe20000000a00 */
[----:B------:R-:W-:Y:S01]  /*77a0*/  ISETP.NE.U32.AND P1, PT, R167, RZ, PT ;  /* 0x000000ffa700720c */ /* 0x000fe20003f25070 */
[----:B------:R-:W-:-:S04]  /*77b0*/  DEPBAR.LE SB0, 0x0 ;  /* 0x000080000000791a */ /* 0x000fc80000000000 */
[----:B------:R-:W-:Y:S01]  /*77c0*/  ISETP.NE.U32.AND P0, PT, RZ, UR6, PT ;  /* 0x00000006ff007c0c */ /* 0x000fe2000bf05070 */
[----:B------:R-:W-:Y:S01]  /*77d0*/  BSSY B0, `(.L_x_141) ;  /* 0x0000015000007945 */ /* 0x000fe20003800000 */
[----:B------:R-:W-:Y:S02]  /*77e0*/  ISETP.NE.AND.EX P1, PT, R166, RZ, PT, P1 ;  /* 0x000000ffa600720c */ /* 0x000fe40003f25310 */
[----:B------:R-:W-:-:S13]  /*77f0*/  ISETP.NE.AND.EX P0, PT, RZ, UR7, PT, P0 ;  /* 0x00000007ff007c0c */ /* 0x000fda000bf05300 */
[----:B------:R-:W-:Y:S05]  /*7800*/  @P0 BRA P1, `(.L_x_142) ;  /* 0x0000000000440947 */ /* 0x000fea0000800000 */
[----:B------:R-:W-:-:S04]  /*7810*/  ISETP.NE.U32.AND P0, PT, R167, RZ, PT ;  /* 0x000000ffa700720c */ /* 0x000fc80003f05070 */
[----:B------:R-:W-:-:S13]  /*7820*/  ISETP.NE.AND.EX P0, PT, R166, RZ, PT, P0 ;  /* 0x000000ffa600720c */ /* 0x000fda0003f05300 */
[----:B------:R-:W-:Y:S05]  /*7830*/  @!P0 BRA `(.L_x_143) ;  /* 0x00000000002c8947 */ /* 0x000fea0003800000 */
[----:B------:R-:W-:-:S13]  /*7840*/  LOP3.LUT P0, RZ, R156, 0xff, RZ, 0xc0, !PT ;  /* 0x000000ff9cff7812 */ /* 0x000fda000780c0ff */
[----:B------:R-:W-:Y:S05]  /*7850*/  @!P0 BRA `(.L_x_144) ;  /* 0x0000000000108947 */ /* 0x000fea0003800000 */
[----:B-----5:R-:W-:-:S13]  /*7860*/  FSETP.NEU.AND P0, PT, R157, RZ, PT ;  /* 0x000000ff9d00720b */ /* 0x020fda0003f0d000 */
[----:B------:R-:W-:Y:S05]  /*7870*/  @!P0 BREAK B0 ;  /* 0x0000000000008942 */ /* 0x000fea0003800000 */
[----:B------:R-:W-:Y:S05]  /*7880*/  @P0 BRA `(.L_x_142) ;  /* 0x0000000000240947 */ /* 0x000fea0003800000 */
[----:B------:R-:W-:Y:S05]  /*7890*/  BRA `(.L_x_14) ;  /* 0x0000002c00b87947 */ /* 0x000fea0003800000 */
.L_x_144:
[----:B------:R-:W-:-:S04]  /*78a0*/  ISETP.NE.U32.AND P0, PT, RZ, UR6, PT ;  /* 0x00000006ff007c0c */ /* 0x000fc8000bf05070 */
[----:B------:R-:W-:-:S13]  /*78b0*/  ISETP.NE.AND.EX P0, PT, RZ, UR7, PT, P0 ;  /* 0x00000007ff007c0c */ /* 0x000fda000bf05300 */
[----:B------:R-:W-:Y:S05]  /*78c0*/  @!P0 BREAK B0 ;  /* 0x0000000000008942 */ /* 0x000fea0003800000 */
[----:B------:R-:W-:Y:S05]  /*78d0*/  @P0 BRA `(.L_x_142) ;  /* 0x0000000000100947 */ /* 0x000fea0003800000 */
[----:B------:R-:W-:Y:S05]  /*78e0*/  BRA `(.L_x_14) ;  /* 0x0000002c00a47947 */ /* 0x000fea0003800000 */
.L_x_143:
[----:B-----5:R-:W-:-:S13]  /*78f0*/  FSETP.NEU.AND P0, PT, R157, RZ, PT ;  /* 0x000000ff9d00720b */ /* 0x020fda0003f0d000 */
[----:B------:R-:W-:Y:S05]  /*7900*/  @!P0 BREAK B0 ;  /* 0x0000000000008942 */ /* 0x000fea0003800000 */
[----:B------:R-:W-:Y:S05]  /*7910*/  @!P0 BRA `(.L_x_14) ;  /* 0x0000002c00988947 */ /* 0x000fea0003800000 */
.L_x_142:
[----:B-1----:R-:W-:Y:S05]  /*7920*/  BSYNC B0 ;  /* 0x0000000000007941 */ /* 0x002fea0003800000 */
.L_x_141:
[----:B------:R-:W-:-:S04]  /*7930*/  LOP3.LUT R19, R19, 0x1, RZ, 0xfc, !PT ;  /* 0x0000000113137812 */ /* 0x000fc800078efcff */
[----:B------:R-:W-:-:S13]  /*7940*/  ISETP.NE.AND P0, PT, R19, 0x3, PT ;  /* 0x000000031300780c */ /* 0x000fda0003f05270 */
[----:B------:R-:W-:Y:S05]  /*7950*/  @!P0 BRA `(.L_x_145) ;  /* 0x0000000000048947 */ /* 0x000fea0003800000 */
[----:B------:R-:W-:Y:S01]  /*7960*/  BPT.TRAP 0x1 ;  /* 0x000000040000795c */ /* 0x000fe20000300000 */
.L_x_145:
[----:B------:R-:W1:Y:S01]  /*7970*/  S2UR UR5, SR_CgaCtaId ;  /* 0x00000000000579c3 */ /* 0x000e620000008800 */
[----:B------:R-:W-:Y:S02]  /*7980*/  UMOV UR4, 0x400 ;  /* 0x0000040000047882 */ /* 0x000fe40000000000 */
[----:B-1----:R-:W-:-:S04]  /*7990*/  ULEA UR4, UR5, UR4, 0x18 ;  /* 0x0000000405047291 */ /* 0x002fc8000f8ec03f */
[----:B------:R-:W-:-:S04]  /*79a0*/  ULEA UR4, UR36, UR4, 0x3 ;  /* 0x0000000424047291 */ /* 0x000fc8000f8e183f */
[----:B------:R-:W-:-:S04]  /*79b0*/  UIADD3 UR4, UR4, 0x60, URZ ;  /* 0x0000006004047890 */ /* 0x000fc8000fffe03f */
[----:B------:R-:W-:-:S09]  /*79c0*/  UPRMT UR4, UR5, 0x654, UR4 ;  /* 0x0000065405047896 */ /* 0x000fd20008000004 */
[----:B------:R-:W-:Y:S01]  /*79d0*/  SYNCS.ARRIVE.TRANS64.RED.A1T0 RZ, [UR4], RZ ;  /* 0x000000ffffff79a7 */ /* 0x000fe20008100404 */
[----:B------:R-:W-:Y:S05]  /*79e0*/  BRA `(.L_x_14) ;  /* 0x0000002c00647947 */ /* 0x000fea0003800000 */
.L_x_13:
[----:B------:R-:W-:Y:S01]  /*79f0*/  ULDC.64 UR4, c[0x0][0x8f8] ;  /* 0x00023e0000047ab9 */ /* 0x000fe20000000a00 */
[----:B------:R-:W-:Y:S01]  /*7a00*/  PRMT R8, RZ, 0x7610, R8 ;  /* 0x00007610ff087816 */ /* 0x000fe20000000008 */
[----:B------:R-:W-:Y:S01]  /*7a10*/  IMAD.MOV.U32 R20, RZ, RZ, -0x1 ;  /* 0xffffffffff147424 */ /* 0x000fe200078e00ff */
[----:B------:R-:W-:Y:S01]  /*7a20*/  ISETP.GE.U32.AND P1, PT, R16, UR4, PT ;  /* 0x0000000410007c0c */ /* 0x000fe2000bf26070 */
[----:B------:R-:W-:Y:S02]  /*7a30*/  IMAD.MOV.U32 R13, RZ, RZ, -0x1 ;  /* 0xffffffffff0d7424 */ /* 0x000fe400078e00ff */
[----:B------:R-:W-:Y:S01]  /*7a40*/  IMAD.MOV.U32 R12, RZ, RZ, -0x1 ;  /* 0xffffffffff0c7424 */ /* 0x000fe200078e00ff */
[----:B------:R-:W-:-:S13]  /*7a50*/  ISETP.GE.U32.AND.EX P1, PT, R17, UR5, PT, P1 ;  /* 0x0000000511007c0c */ /* 0x000fda000bf26110 */
[----:B------:R-:W-:Y:S05]  /*7a60*/  @P1 BRA `(.L_x_146) ;  /* 0x0000000400281947 */ /* 0x000fea0003800000 */
[----:B------:R-:W2:Y:S01]  /*7a70*/  LDC.64 R20, c[0x0][0x8d0] ;  /* 0x00023400ff147b82 */ /* 0x000ea20000000a00 */
[----:B------:R-:W-:Y:S01]  /*7a80*/  MOV R14, R16 ;  /* 0x00000010000e7202 */ /* 0x000fe20000000f00 */
[----:B------:R-:W-:-:S06]  /*7a90*/  IMAD.MOV.U32 R15, RZ, RZ, R17 ;  /* 0x000000ffff0f7224 */ /* 0x000fcc00078e0011 */
        /* <DEDUP_REMOVED lines=11> */
[----:B------:R-:W-:-:S03]  /*7b50*/  MOV R14, R13 ;  /* 0x0000000d000e7202 */ /* 0x000fc60000000f00 */
[----:B------:R-:W-:Y:S01]  /*7b60*/  IMAD.X R15, RZ, RZ, RZ, P1 ;  /* 0x000000ffff0f7224 */ /* 0x000fe200008e06ff */
[----:B------:R-:W-:-:S05]  /*7b70*/  IADD3 RZ, P1, R11, R12, RZ ;  /* 0x0000000c0bff7210 */ /* 0x000fca0007f3e0ff */
[----:B------:R-:W-:-:S08]  /*7b80*/  IMAD.WIDE.U32.X R14, R25, R21, R14, P1 ;  /* 0x00000015190e7225 */ /* 0x000fd000008e040e */
.L_x_147:
[----:B------:R-:W2:Y:S01]  /*7b90*/  LDC.64 R30, c[0x0][0x8e8] ;  /* 0x00023a00ff1e7b82 */ /* 0x000ea20000000a00 */
[-CC-:B------:R-:W-:Y:S02]  /*7ba0*/  SHF.R.U64 R24, R14, R8.reuse, R15.reuse ;  /* 0x000000080e187219 */ /* 0x180fe4000000120f */
[----:B------:R-:W-:Y:S02]  /*7bb0*/  SHF.R.U32.HI R8, RZ, R8, R15 ;  /* 0x00000008ff087219 */ /* 0x000fe4000001160f */
[----:B------:R-:W-:Y:S02]  /*7bc0*/  IADD3 R13, P1, RZ, -R24, RZ ;  /* 0x80000018ff0d7210 */ /* 0x000fe40007f3e0ff */
[----:B------:R-:W-:Y:S01]  /*7bd0*/  MOV R34, 0x1 ;  /* 0x0000000100227802 */ /* 0x000fe20000000f00 */
[----:B------:R-:W3:Y:S02]  /*7be0*/  LDC R12, c[0x0][0x8c0] ;  /* 0x00023000ff0c7b82 */ /* 0x000ee40000000800 */
[----:B------:R-:W-:-:S04]  /*7bf0*/  IMAD.X R11, RZ, RZ, ~R8, P1 ;  /* 0x000000ffff0b7224 */ /* 0x000fc800008e0e08 */
[-C--:B------:R-:W-:Y:S02]  /*7c00*/  IMAD R8, R11, R26.reuse, RZ ;  /* 0x0000001a0b087224 */ /* 0x080fe400078e02ff */
[----:B------:R-:W4:Y:S01]  /*7c10*/  LDC R14, c[0x0][0x8b0] ;  /* 0x00022c00ff0e7b82 */ /* 0x000f220000000800 */
[----:B------:R-:W-:-:S04]  /*7c20*/  IMAD.WIDE.U32 R10, R13, R26, R16 ;  /* 0x0000001a0d0a7225 */ /* 0x000fc800078e0010 */
[----:B------:R-:W-:-:S03]  /*7c30*/  IMAD R13, R13, R27, R8 ;  /* 0x0000001b0d0d7224 */ /* 0x000fc600078e0208 */
[----:B------:R-:W5:Y:S01]  /*7c40*/  LDC R29, c[0x0][0x900] ;  /* 0x00024000ff1d7b82 */ /* 0x000f620000000800 */
[----:B------:R-:W-:Y:S01]  /*7c50*/  IMAD.IADD R11, R11, 0x1, R13 ;  /* 0x000000010b0b7824 */ /* 0x000fe200078e020d */
[----:B--2---:R-:W-:-:S04]  /*7c60*/  ISETP.NE.U32.AND P1, PT, R30, RZ, PT ;  /* 0x000000ff1e00720c */ /* 0x004fc80003f25070 */
[----:B------:R-:W-:Y:S02]  /*7c70*/  ISETP.NE.AND.EX P1, PT, R31, RZ, PT, P1 ;  /* 0x000000ff1f00720c */ /* 0x000fe40003f25310 */
[----:B------:R-:W2:Y:S01]  /*7c80*/  LDC R26, c[0x0][0x8a8] ;  /* 0x00022a00ff1a7b82 */ /* 0x000ea20000000800 */
[-CC-:B---3--:R-:W-:Y:S01]  /*7c90*/  SHF.R.U64 R20, R10, R12.reuse, R11.reuse ;  /* 0x0000000c0a147219 */ /* 0x188fe2000000120b */
[----:B------:R-:W-:Y:S01]  /*7ca0*/  IMAD.MOV.U32 R10, RZ, RZ, -0x1 ;  /* 0xffffffffff0a7424 */ /* 0x000fe200078e00ff */
[----:B------:R-:W-:-:S05]  /*7cb0*/  SHF.R.U32.HI R11, RZ, R12, R11 ;  /* 0x0000000cff0b7219 */ /* 0x000fca000001160b */
[----:B------:R-:W3:Y:S01]  /*7cc0*/  LDC R28, c[0x0][0x8f0] ;  /* 0x00023c00ff1c7b82 */ /* 0x000ee20000000800 */
[-CC-:B----4-:R-:W-:Y:S02]  /*7cd0*/  SHF.R.U64 R25, R20, R14.reuse, R11.reuse ;  /* 0x0000000e14197219 */ /* 0x190fe4000000120b */
[----:B------:R-:W-:-:S05]  /*7ce0*/  SHF.R.U32.HI R8, RZ, R14, R11 ;  /* 0x0000000eff087219 */ /* 0x000fca000001160b */
[----:B------:R-:W4:Y:S01]  /*7cf0*/  LDC R32, c[0x0][0x8e0] ;  /* 0x00023800ff207b82 */ /* 0x000f220000000800 */
[-C--:B-----5:R-:W-:Y:S02]  /*7d00*/  SHF.L.U32 R10, R10, R29.reuse, RZ ;  /* 0x0000001d0a0a7219 */ /* 0x0a0fe400000006ff */
[-CC-:B------:R-:W-:Y:S02]  /*7d10*/  SHF.R.U64 R27, R25, R29.reuse, R8.reuse ;  /* 0x0000001d191b7219 */ /* 0x180fe40000001208 */
[----:B------:R-:W-:Y:S02]  /*7d20*/  LOP3.LUT R36, RZ, R10, RZ, 0x33, !PT ;  /* 0x0000000aff247212 */ /* 0x000fe400078e33ff */
[----:B------:R-:W-:Y:S01]  /*7d30*/  SHF.R.U32.HI R11, RZ, R29, R8 ;  /* 0x0000001dff0b7219 */ /* 0x000fe20000011608 */
[----:B------:R-:W1:Y:S01]  /*7d40*/  LDC R33, c[0x0][0x8b8] ;  /* 0x00022e00ff217b82 */ /* 0x000e620000000800 */
[----:B------:R-:W-:Y:S01]  /*7d50*/  IMAD.MOV.U32 R10, RZ, RZ, R27 ;  /* 0x000000ffff0a7224 */ /* 0x000fe200078e001b */
[----:B------:R-:W-:Y:S06]  /*7d60*/  @!P1 BRA `(.L_x_148) ;  /* 0x0000000000289947 */ /* 0x000fec0003800000 */
[----:B------:R-:W5:Y:S02]  /*7d70*/  LDC R8, c[0x0][0x8f4] ;  /* 0x00023d00ff087b82 */ /* 0x000f640000000800 */
[----:B-----5:R-:W-:-:S05]  /*7d80*/  IADD3 R15, P1, R27, R8, RZ ;  /* 0x000000081b0f7210 */ /* 0x020fca0007f3e0ff */
        /* <DEDUP_REMOVED lines=8> */
.L_x_148:
[----:B------:R-:W-:Y:S02]  /*7e10*/  ISETP.NE.AND P1, PT, R2, 0x1, PT ;  /* 0x000000010200780c */ /* 0x000fe40003f25270 */
[----:B---3--:R-:W-:Y:S01]  /*7e20*/  SHF.R.U64 R8, R10, R28, R11 ;  /* 0x0000001c0a087219 */ /* 0x008fe2000000120b */
[----:B--2---:R-:W-:Y:S01]  /*7e30*/  VIADD R11, R26, 0xffffffff ;  /* 0xffffffff1a0b7836 */ /* 0x004fe20000000000 */
[----:B------:R-:W-:Y:S02]  /*7e40*/  SHF.L.U32 R34, R34, R29, RZ ;  /* 0x0000001d22227219 */ /* 0x000fe400000006ff */
[----:B------:R-:W-:Y:S01]  /*7e50*/  LOP3.LUT R7, R25, R36, RZ, 0xc0, !PT ;  /* 0x0000002419077212 */ /* 0x000fe200078ec0ff */
[----:B------:R-:W-:Y:S01]  /*7e60*/  IMAD.MOV R10, RZ, RZ, -R8 ;  /* 0x000000ffff0a7224 */ /* 0x000fe200078e0a08 */
[----:B------:R-:W-:-:S03]  /*7e70*/  MOV R12, R24 ;  /* 0x00000018000c7202 */ /* 0x000fc60000000f00 */
[----:B------:R-:W-:Y:S01]  /*7e80*/  IMAD R8, R34, R8, R7 ;  /* 0x0000000822087224 */ /* 0x000fe200078e0207 */
[----:B------:R-:W-:Y:S01]  /*7e90*/  LOP3.LUT R7, R20, R11, RZ, 0xc0, !PT ;  /* 0x0000000b14077212 */ /* 0x000fe200078ec0ff */
[----:B------:R-:W-:Y:S02]  /*7ea0*/  @P1 IMAD R3, R9, R23, R6 ;  /* 0x0000001709031224 */ /* 0x000fe400078e0206 */
[----:B----4-:R-:W-:Y:S02]  /*7eb0*/  IMAD R6, R10, R32, R27 ;  /* 0x000000200a067224 */ /* 0x010fe400078e021b */
[----:B-1----:R-:W-:Y:S02]  /*7ec0*/  IMAD R3, R8, R33, R3 ;  /* 0x0000002108037224 */ /* 0x002fe400078e0203 */
[----:B------:R-:W-:Y:S02]  /*7ed0*/  IMAD R6, R6, R26, R7 ;  /* 0x0000001a06067224 */ /* 0x000fe400078e0207 */
[----:B------:R-:W-:-:S03]  /*7ee0*/  IMAD.MOV.U32 R8, RZ, RZ, 0x1 ;  /* 0x00000001ff087424 */ /* 0x000fc600078e00ff */
[----:B------:R-:W-:Y:S02]  /*7ef0*/  SEL R13, R6, R3, !P1 ;  /* 0x00000003060d7207 */ /* 0x000fe40004800000 */
[----:B------:R-:W-:-:S07]  /*7f00*/  SEL R20, R3, R6, !P1 ;  /* 0x0000000603147207 */ /* 0x000fce0004800000 */
.L_x_146:
[----:B------:R-:W-:-:S08]  /*7f10*/  NOP ;  /* 0x0000000000007918 */ /* 0x000fd00000000000 */
[----:B------:R-:W2:-:S00]  /*7f20*/  USETMAXREG.DEALLOC.CTAPOOL 0x28 ;  /* 0x00000028000079c8 */ /* 0x000e8000080e0500 */
[----:B--2---:R-:W-:-:S13]  /*7f30*/  ISETP.NE.AND P1, PT, R0, 0x1, PT ;  /* 0x000000010000780c */ /* 0x004fda0003f25270 */
[----:B------:R-:W-:Y:S05]  /*7f40*/  @!P1 BRA `(.L_x_14) ;  /* 0x00000028000c9947 */ /* 0x000fea0003800000 */
[----:B------:R-:W-:Y:S05]  /*7f50*/  @!P4 BRA `(.L_x_149) ;  /* 0x000000180020c947 */ /* 0x000fea0003800000 */
[----:B------:R-:W-:-:S13]  /*7f60*/  ISETP.NE.OR P0, PT, R0, 0x2, P0 ;  /* 0x000000020000780c */ /* 0x000fda0000705670 */
[----:B------:R-:W-:Y:S05]  /*7f70*/  @P0 BRA `(.L_x_14) ;  /* 0x0000002800000947 */ /* 0x000fea0003800000 */
[----:B------:R-:W-:-:S13]  /*7f80*/  LOP3.LUT P1, RZ, R8, 0xff, RZ, 0xc0, !PT ;  /* 0x000000ff08ff7812 */ /* 0x000fda000782c0ff */
[----:B------:R-:W-:Y:S05]  /*7f90*/  @!P1 BRA `(.L_x_150) ;  /* 0x0000000000189947 */ /* 0x000fea0003800000 */
[----:B------:R-:W-:Y:S01]  /*7fa0*/  UMOV UR4, 0x400 ;  /* 0x0000040000047882 */ /* 0x000fe20000000000 */
[----:B------:R-:W-:Y:S01]  /*7fb0*/  IMAD.MOV.U32 R0, RZ, RZ, RZ ;  /* 0x000000ffff007224 */ /* 0x000fe200078e00ff */
[----:B-1----:R-:W-:-:S04]  /*7fc0*/  ULEA UR4, UR37, UR4, 0x18 ;  /* 0x0000000425047291 */ /* 0x002fc8000f8ec03f */
[----:B------:R-:W-:-:S05]  /*7fd0*/  SHF.L.U32 R0, R0, 0x1f, RZ ;  /* 0x0000001f00007819 */ /* 0x000fca00000006ff */
[----:B------:R-:W1:Y:S02]  /*7fe0*/  SYNCS.PHASECHK.TRANS64.TRYWAIT P0, [UR4+0x88], R0 ;  /* 0x00008800ff0075a7 */ /* 0x000e640008000144 */
[----:B-1----:R-:W-:Y:S05]  /*7ff0*/  @!P0 BRA `(.L_x_151) ;  /* 0x0000002800b88947 */ /* 0x002fea0003800000 */
.L_x_150:
[----:B------:R-:W-:Y:S01]  /*8000*/  PRMT R9, RZ, 0x7610, R9 ;  /* 0x00007610ff097816 */ /* 0x000fe20000000009 */
[----:B------:R-:W-:Y:S06]  /*8010*/  @P3 BRA `(.L_x_152) ;  /* 0x0000000000243947 */ /* 0x000fec0003800000 */
[----:B------:R-:W-:Y:S02]  /*8020*/  ULDC.64 UR4, c[0x0][0x588] ;  /* 0x0001620000047ab9 */ /* 0x000fe40000000a00 */
[----:B------:R-:W-:-:S04]  /*8030*/  ISETP.NE.U32.AND P0, PT, RZ, UR4, PT ;  /* 0x00000004ff007c0c */ /* 0x000fc8000bf05070 */
[----:B------:R-:W-:-:S13]  /*8040*/  ISETP.NE.AND.EX P0, PT, RZ, UR5, PT, P0 ;  /* 0x00000005ff007c0c */ /* 0x000fda000bf05300 */
[----:B------:R-:W-:Y:S05]  /*8050*/  @!P0 BRA `(.L_x_153) ;  /* 0x00000000000c8947 */ /* 0x000fea0003800000 */
[----:B------:R2:W5:Y:S01]  /*8060*/  LDG.E R11, desc[UR48][R4.64] ;  /* 0x00000030040b7981 */ /* 0x000562000c1e1900 */
[----:B------:R-:W-:Y:S01]  /*8070*/  IMAD.MOV.U32 R9, RZ, RZ, 0x1 ;  /* 0x00000001ff097424 */ /* 0x000fe200078e00ff */
[----:B------:R-:W-:Y:S06]  /*8080*/  BRA `(.L_x_152) ;  /* 0x0000000000087947 */ /* 0x000fec0003800000 */
.L_x_153:
[----:B------:R-:W3:Y:S01]  /*8090*/  LDC R11, c[0x0][0x580] ;  /* 0x00016000ff0b7b82 */ /* 0x000ee20000000800 */
[----:B------:R-:W-:-:S07]  /*80a0*/  IMAD.MOV.U32 R9, RZ, RZ, 0x1 ;  /* 0x00000001ff097424 */ /* 0x000fce00078e00ff */
.L_x_152:
[----:B------:R-:W-:Y:S05]  /*80b0*/  @!P1 BRA `(.L_x_154) ;  /* 0x0000001400509947 */ /* 0x000fea0003800000 */
[----:B-1----:R-:W1:Y:S01]  /*80c0*/  LDC R0, c[0x0][0x900] ;  /* 0x00024000ff007b82 */ /* 0x002e620000000800 */
[----:B--2---:R-:W-:Y:S01]  /*80d0*/  MOV R5, 0xffffffff ;  /* 0xffffffff00057802 */ /* 0x004fe20000000f00 */
[----:B------:R-:W-:Y:S01]  /*80e0*/  IMAD.MOV.U32 R7, RZ, RZ, 0x1 ;  /* 0x00000001ff077424 */ /* 0x000fe200078e00ff */
[----:B------:R-:W-:Y:S01]  /*80f0*/  LOP3.LUT R10, R19, 0x2, RZ, 0xfc, !PT ;  /* 0x00000002130a7812 */ /* 0x000fe200078efcff */
[----:B------:R-:W-:Y:S01]  /*8100*/  ULDC.64 UR22, c[0x0][0x198] ;  /* 0x0000660000167ab9 */ /* 0x000fe20000000a00 */
[----:B------:R-:W-:Y:S01]  /*8110*/  ULDC.64 UR4, c[0x0][0x588] ;  /* 0x0001620000047ab9 */ /* 0x000fe20000000a00 */
[----:B------:R-:W-:Y:S01]  /*8120*/  ULDC.64 UR6, c[0x0][0x8f8] ;  /* 0x00023e0000067ab9 */ /* 0x000fe20000000a00 */
[----:B------:R-:W-:Y:S01]  /*8130*/  ULDC.64 UR14, c[0x0][0x590] ;  /* 0x00016400000e7ab9 */ /* 0x000fe20000000a00 */
[----:B------:R-:W2:Y:S01]  /*8140*/  LDC R3, c[0x0][0x8a8] ;  /* 0x00022a00ff037b82 */ /* 0x000ea20000000800 */
[-C--:B-1----:R-:W-:Y:S02]  /*8150*/  SHF.L.U32 R5, R5, R0.reuse, RZ ;  /* 0x0000000005057219 */ /* 0x082fe400000006ff */
[----:B------:R-:W-:-:S02]  /*8160*/  SHF.L.U32 R0, R7, R0, RZ ;  /* 0x0000000007007219 */ /* 0x000fc400000006ff */
[----:B------:R-:W-:Y:S01]  /*8170*/  LOP3.LUT R8, RZ, R5, RZ, 0x33, !PT ;  /* 0x00000005ff087212 */ /* 0x000fe200078e33ff */
[----:B--2---:R-:W-:-:S07]  /*8180*/  VIADD R3, R3, 0xffffffff ;  /* 0xffffffff03037836 */ /* 0x004fce0000000000 */
.L_x_210:
[----:B------:R-:W-:Y:S02]  /*8190*/  ISETP.NE.U32.AND P0, PT, RZ, UR14, PT ;  /* 0x0000000eff007c0c */ /* 0x000fe4000bf05070 */
[----:B------:R-:W-:Y:S02]  /*81a0*/  R2UR UR43, R20 ;  /* 0x00000000142b72ca */ /* 0x000fe400000e0000 */
[----:B------:R-:W-:Y:S02]  /*81b0*/  R2UR UR42, R13 ;  /* 0x000000000d2a72ca */ /* 0x000fe400000e0000 */
[----:B------:R-:W-:-:S09]  /*81c0*/  ISETP.NE.AND.EX P0, PT, RZ, UR15, PT, P0 ;  /* 0x0000000fff007c0c */ /* 0x000fd2000bf05300 */
[----:B------:R-:W-:Y:S02]  /*81d0*/  USHF.L.U32 UR43, UR43, 0x7, URZ ;  /* 0x000000072b2b7899 */ /* 0x000fe4000800063f */
[----:B------:R-:W-:Y:S02]  /*81e0*/  USHF.L.U32 UR42, UR42, 0x8, URZ ;  /* 0x000000082a2a7899 */ /* 0x000fe4000800063f */
[----:B--234-:R-:W-:Y:S10]  /*81f0*/  @!P0 BRA `(.L_x_155) ;  /* 0x00000000002c8947 */ /* 0x01cff40003800000 */
[----:B------:R-:W-:-:S04]  /*8200*/  ISETP.NE.U32.AND P1, PT, RZ, UR4, PT ;  /* 0x00000004ff007c0c */ /* 0x000fc8000bf25070 */
[----:B------:R-:W-:-:S13]  /*8210*/  ISETP.NE.AND.EX P1, PT, RZ, UR5, PT, P1 ;  /* 0x00000005ff007c0c */ /* 0x000fda000bf25310 */
[----:B------:R-:W-:Y:S05]  /*8220*/  @!P1 BRA `(.L_x_156) ;  /* 0x0000000000189947 */ /* 0x000fea0003800000 */
[----:B------:R-:W1:Y:S01]  /*8230*/  LDC.64 R4, c[0x0][0x588] ;  /* 0x00016200ff047b82 */ /* 0x000e620000000a00 */
[----:B------:R-:W-:-:S04]  /*8240*/  IMAD R7, R12, UR14, RZ ;  /* 0x0000000e0c077c24 */ /* 0x000fc8000f8e02ff */
[----:B-1----:R-:W-:-:S05]  /*8250*/  IMAD.WIDE R4, R7, 0x4, R4 ;  /* 0x0000000407047825 */ /* 0x002fca00078e0204 */
[----:B---3-5:R1:W5:Y:S01]  /*8260*/  LDG.E R11, desc[UR48][R4.64] ;  /* 0x00000030040b7981 */ /* 0x028362000c1e1900 */
[----:B------:R-:W-:Y:S01]  /*8270*/  IMAD.MOV.U32 R9, RZ, RZ, 0x1 ;  /* 0x00000001ff097424 */ /* 0x000fe200078e00ff */
[----:B------:R-:W-:Y:S06]  /*8280*/  BRA `(.L_x_155) ;  /* 0x0000000000087947 */ /* 0x000fec0003800000 */
.L_x_156:
[----:B---3-5:R-:W2:Y:S01]  /*8290*/  LDC R11, c[0x0][0x580] ;  /* 0x00016000ff0b7b82 */ /* 0x028ea20000000800 */
[----:B------:R-:W-:-:S07]  /*82a0*/  MOV R9, 0x1 ;  /* 0x0000000100097802 */ /* 0x000fce0000000f00 */
.L_x_155:
[----:B------:R-:W-:Y:S05]  /*82b0*/  @!P0 BRA `(.L_x_157) ;  /* 0x00000000001c8947 */ /* 0x000fea0003800000 */
[----:B------:R-:W-:-:S13]  /*82c0*/  LOP3.LUT P2, RZ, R9, 0xff, RZ, 0xc0, !PT ;  /* 0x000000ff09ff7812 */ /* 0x000fda000784c0ff */
[----:B-1----:R-:W1:Y:S02]  /*82d0*/  @!P2 LDC.64 R4, c[0x0][0x588] ;  /* 0x00016200ff04ab82 */ /* 0x002e640000000a00 */
[----:B-1----:R-:W-:-:S04]  /*82e0*/  @!P2 ISETP.NE.U32.AND P0, PT, R4, RZ, PT ;  /* 0x000000ff0400a20c */ /* 0x002fc80003f05070 */
[----:B------:R-:W-:Y:S02]  /*82f0*/  @!P2 ISETP.NE.AND.EX P1, PT, R5, RZ, PT, P0 ;  /* 0x000000ff0500a20c */ /* 0x000fe40003f25300 */
[----:B--23-5:R-:W-:Y:S02]  /*8300*/  @P2 FSETP.EQ.AND P0, PT, R11, RZ, PT ;  /* 0x000000ff0b00220b */ /* 0x02cfe40003f02000 */
[----:B------:R-:W-:Y:S01]  /*8310*/  @!P2 PLOP3.LUT P0, PT, P1, PT, PT, 0x8, 0x0 ;  /* 0x000000000000a81c */ /* 0x000fe20000f0e170 */
[----:B------:R-:W-:-:S12]  /*8320*/  BRA `(.L_x_158) ;  /* 0x0000000000047947 */ /* 0x000fd80003800000 */
.L_x_157:
[----:B--23-5:R-:W-:-:S13]  /*8330*/  FSETP.EQ.AND P0, PT, R11, RZ, PT ;  /* 0x000000ff0b00720b */ /* 0x02cfda0003f02000 */
.L_x_158:
[----:B------:R-:W-:Y:S02]  /*8340*/  ISETP.NE.AND P2, PT, R10, 0x3, PT ;  /* 0x000000030a00780c */ /* 0x000fe40003f45270 */
[----:B------:R-:W-:-:S04]  /*8350*/  ELECT P1, URZ, PT ;  /* 0x00000000003f782f */ /* 0x000fc80003820000 */
[----:B------:R-:W-:-:S07]  /*8360*/  PLOP3.LUT P0, PT, P1, P0, PT, 0x20, 0x0 ;  /* 0x000000000000781c */ /* 0x000fce0000f00470 */
[----:B------:R-:W-:Y:S06]  /*8370*/  @!P2 BRA `(.L_x_159) ;  /* 0x000000000004a947 */ /* 0x000fec0003800000 */
[----:B------:R-:W-:Y:S01]  /*8380*/  BPT.TRAP 0x1 ;  /* 0x000000040000795c */ /* 0x000fe20000300000 */
.L_x_159:
[----:B------:R-:W2:Y:S01]  /*8390*/  S2UR UR37, SR_CgaCtaId ;  /* 0x00000000002579c3 */ /* 0x000ea20000008800 */
[----:B------:R-:W-:Y:S01]  /*83a0*/  UMOV UR13, 0x400 ;  /* 0x00000400000d7882 */ /* 0x000fe20000000000 */
[----:B-1----:R-:W-:-:S05]  /*83b0*/  IMAD.MOV.U32 R4, RZ, RZ, 0x1 ;  /* 0x00000001ff047424 */ /* 0x002fca00078e00ff */
[----:B------:R-:W-:Y:S01]  /*83c0*/  SHF.L.U32 R4, R4, 0x1f, RZ ;  /* 0x0000001f04047819 */ /* 0x000fe200000006ff */
[----:B--2---:R-:W-:-:S09]  /*83d0*/  ULEA UR13, UR37, UR13, 0x18 ;  /* 0x0000000d250d7291 */ /* 0x004fd2000f8ec03f */
[----:B------:R-:W1:Y:S02]  /*83e0*/  SYNCS.PHASECHK.TRANS64.TRYWAIT P1, [UR13+0x60], R4 ;  /* 0x00006004ff0075a7 */ /* 0x000e64000802014d */
[----:B-1----:R-:W-:Y:S05]  /*83f0*/  @!P1 BRA `(.L_x_160) ;  /* 0x0000002400d09947 */ /* 0x002fea0003800000 */
.L_x_245:
[----:B------:R-:W-:Y:S04]  /*8400*/  BSSY B0, `(.L_x_161) ;  /* 0x000000e000007945 */ /* 0x000fe80003800000 */
[----:B------:R-:W-:Y:S05]  /*8410*/  @!P0 BRA `(.L_x_162) ;  /* 0x0000000000308947 */ /* 0x000fea0003800000 */
[----:B------:R-:W-:Y:S01]  /*8420*/  R2UR UR44, R12 ;  /* 0x000000000c2c72ca */ /* 0x000fe200000e0000 */
[----:B------:R-:W-:Y:S02]  /*8430*/  UIADD3 UR8, UP0, UR22, 0x3f0, URZ ;  /* 0x000003f016087890 */ /* 0x000fe4000ff1e03f */
[----:B------:R-:W-:Y:S02]  /*8440*/  UIADD3 UR40, UR13, 0x200, URZ ;  /* 0x000002000d287890 */ /* 0x000fe4000fffe03f */
[----:B------:R-:W-:Y:S02]  /*8450*/  UIADD3 UR41, UR13, 0x40, URZ ;  /* 0x000000400d297890 */ /* 0x000fe4000fffe03f */
[----:B------:R-:W-:Y:S01]  /*8460*/  UIADD3.X UR9, URZ, UR23, URZ, UP0, !UPT ;  /* 0x000000173f097290 */ /* 0x000fe200087fe43f */
[----:B------:R-:W-:Y:S01]  /*8470*/  UMOV UR10, 0x0 ;  /* 0x00000000000a7882 */ /* 0x000fe20000000000 */
[----:B------:R-:W-:-:S07]  /*8480*/  UMOV UR11, 0x10000000 ;  /* 0x10000000000b7882 */ /* 0x000fce0000000000 */
[----:B------:R2:W-:Y:S02]  /*8490*/  UTMALDG.3D [UR40], [UR8], desc[UR10] ;  /* 0x00000a28080075b4 */ /* 0x0005e40008011000 */
[----:B--2---:R-:W-:Y:S05]  /*84a0*/  @!P2 BRA `(.L_x_163) ;  /* 0x000000000004a947 */ /* 0x004fea0003800000 */
[----:B------:R-:W-:Y:S01]  /*84b0*/  BPT.TRAP 0x1 ;  /* 0x000000040000795c */ /* 0x000fe20000300000 */
.L_x_163:
[----:B-1----:R-:W1:Y:S02]  /*84c0*/  LDC R5, c[0x0][0x800] ;  /* 0x00020000ff057b82 */ /* 0x002e640000000800 */
[----:B-1----:R2:W-:Y:S02]  /*84d0*/  SYNCS.ARRIVE.TRANS64.RED.A0TR RZ, [UR13+0x40], R5 ;  /* 0x00004005ffff79a7 */ /* 0x0025e4000830040d */
.L_x_162:
[----:B------:R-:W-:Y:S05]  /*84e0*/  BSYNC B0 ;  /* 0x0000000000007941 */ /* 0x000fea0003800000 */
.L_x_161:
[----:B------:R-:W-:Y:S05]  /*84f0*/  @!P2 BRA `(.L_x_164) ;  /* 0x000000000004a947 */ /* 0x000fea0003800000 */
[----:B------:R-:W-:Y:S01]  /*8500*/  BPT.TRAP 0x1 ;  /* 0x000000040000795c */ /* 0x000fe20000300000 */
.L_x_164:
[----:B------:R-:W-:-:S04]  /*8510*/  UIADD3 UR33, UR13, 0x40, URZ ;  /* 0x000000400d217890 */ /* 0x000fc8000fffe03f */
[----:B------:R-:W-:-:S09]  /*8520*/  UPRMT UR16, UR37, 0x654, UR33 ;  /* 0x0000065425107896 */ /* 0x000fd20008000021 */
[----:B------:R-:W-:Y:S01]  /*8530*/  SYNCS.ARRIVE.TRANS64.RED.A1T0 RZ, [UR16], RZ ;  /* 0x000000ffffff79a7 */ /* 0x000fe20008100410 */
[----:B------:R-:W-:Y:S05]  /*8540*/  @!P2 BRA `(.L_x_165) ;  /* 0x000000000004a947 */ /* 0x000fea0003800000 */
[----:B------:R-:W-:Y:S01]  /*8550*/  BPT.TRAP 0x1 ;  /* 0x000000040000795c */ /* 0x000fe20000300000 */
.L_x_165:
[----:B------:R-:W3:Y:S02]  /*8560*/  SYNCS.PHASECHK.TRANS64.TRYWAIT P1, [UR13+0x68], R4 ;  /* 0x00006804ff0075a7 */ /* 0x000ee4000802014d */
[----:B---3--:R-:W-:Y:S05]  /*8570*/  @!P1 BRA `(.L_x_166) ;  /* 0x0000002400889947 */ /* 0x008fea0003800000 */
.L_x_246:
[----:B------:R-:W-:Y:S04]  /*8580*/  BSSY B0, `(.L_x_167) ;  /* 0x0000010000007945 */ /* 0x000fe80003800000 */
[----:B------:R-:W-:Y:S05]  /*8590*/  @!P0 BRA `(.L_x_168) ;  /* 0x0000000000388947 */ /* 0x000fea0003800000 */
[----:B------:R-:W-:Y:S01]  /*85a0*/  UIADD3 UR18, UP0, UR22, 0x3f0, URZ ;  /* 0x000003f016127890 */ /* 0x000fe2000ff1e03f */
[----:B------:R-:W-:Y:S01]  /*85b0*/  R2UR UR12, R12 ;  /* 0x000000000c0c72ca */ /* 0x000fe200000e0000 */
[----:B------:R-:W-:Y:S02]  /*85c0*/  UIADD3 UR10, UR42, 0x20, URZ ;  /* 0x000000202a0a7890 */ /* 0x000fe4000fffe03f */
[----:B------:R-:W-:Y:S02]  /*85d0*/  UIADD3 UR8, UR13, 0x2200, URZ ;  /* 0x000022000d087890 */ /* 0x000fe4000fffe03f */
[----:B------:R-:W-:Y:S02]  /*85e0*/  UIADD3 UR9, UR13, 0x48, URZ ;  /* 0x000000480d097890 */ /* 0x000fe4000fffe03f */
[----:B------:R-:W-:Y:S01]  /*85f0*/  UIADD3.X UR19, URZ, UR23, URZ, UP0, !UPT ;  /* 0x000000173f137290 */ /* 0x000fe200087fe43f */
[----:B------:R-:W-:Y:S01]  /*8600*/  UMOV UR20, 0x0 ;  /* 0x0000000000147882 */ /* 0x000fe20000000000 */
[----:B------:R-:W-:Y:S01]  /*8610*/  UMOV UR21, 0x10000000 ;  /* 0x1000000000157882 */ /* 0x000fe20000000000 */
[----:B------:R-:W-:-:S06]  /*8620*/  UMOV UR11, UR43 ;  /* 0x0000002b000b7c82 */ /* 0x000fcc0008000000 */
[----:B------:R3:W-:Y:S02]  /*8630*/  UTMALDG.3D [UR8], [UR18], desc[UR20] ;  /* 0x00001408120075b4 */ /* 0x0007e40008011000 */
[----:B---3--:R-:W-:Y:S05]  /*8640*/  @!P2 BRA `(.L_x_169) ;  /* 0x000000000004a947 */ /* 0x008fea0003800000 */
[----:B------:R-:W-:Y:S01]  /*8650*/  BPT.TRAP 0x1 ;  /* 0x000000040000795c */ /* 0x000fe20000300000 */
.L_x_169:
[----:B-12---:R-:W1:Y:S02]  /*8660*/  LDC R5, c[0x0][0x800] ;  /* 0x00020000ff057b82 */ /* 0x006e640000000800 */
[----:B-1----:R3:W-:Y:S02]  /*8670*/  SYNCS.ARRIVE.TRANS64.RED.A0TR RZ, [UR13+0x48], R5 ;  /* 0x00004805ffff79a7 */ /* 0x0027e4000830040d */
.L_x_168:
[----:B------:R-:W-:Y:S05]  /*8680*/  BSYNC B0 ;  /* 0x0000000000007941 */ /* 0x000fea0003800000 */
.L_x_167:
[----:B------:R-:W-:Y:S05]  /*8690*/  @!P2 BRA `(.L_x_170) ;  /* 0x000000000004a947 */ /* 0x000fea0003800000 */
[----:B------:R-:W-:Y:S01]  /*86a0*/  BPT.TRAP 0x1 ;  /* 0x000000040000795c */ /* 0x000fe20000300000 */
.L_x_170:
[----:B------:R-:W-:-:S04]  /*86b0*/  UIADD3 UR25, UR13, 0x48, URZ ;  /* 0x000000480d197890 */ /* 0x000fc8000fffe03f */
[----:B------:R-:W-:-:S09]  /*86c0*/  UPRMT UR18, UR37, 0x654, UR25 ;  /* 0x0000065425127896 */ /* 0x000fd20008000019 */
[----:B------:R-:W-:Y:S01]  /*86d0*/  SYNCS.ARRIVE.TRANS64.RED.A1T0 RZ, [UR18], RZ ;  /* 0x000000ffffff79a7 */ /* 0x000fe20008100412 */
[----:B------:R-:W-:Y:S05]  /*86e0*/  @!P2 BRA `(.L_x_171) ;  /* 0x000000000004a947 */ /* 0x000fea0003800000 */
[----:B------:R-:W-:Y:S01]  /*86f0*/  BPT.TRAP 0x1 ;  /* 0x000000040000795c */ /* 0x000fe20000300000 */
.L_x_171:
[----:B------:R-:W4:Y:S02]  /*8700*/  SYNCS.PHASECHK.TRANS64.TRYWAIT P1, [UR13+0x70], R4 ;  /* 0x00007004ff0075a7 */ /* 0x000f24000802014d */
[----:B----4-:R-:W-:Y:S05]  /*8710*/  @!P1 BRA `(.L_x_172) ;  /* 0x0000002400389947 */ /* 0x010fea0003800000 */
.L_x_247:
        /* <DEDUP_REMOVED lines=12> */
[----:B----4-:R-:W-:Y:S05]  /*87e0*/  @!P2 BRA `(.L_x_175) ;  /* 0x000000000004a947 */ /* 0x010fea0003800000 */
[----:B------:R-:W-:Y:S01]  /*87f0*/  BPT.TRAP 0x1 ;  /* 0x000000040000795c */ /* 0x000fe20000300000 */
.L_x_175:
[----:B-123--:R-:W1:Y:S02]  /*8800*/  LDC R5, c[0x0][0x800] ;  /* 0x00020000ff057b82 */ /* 0x00ee640000000800 */
[----:B-1----:R4:W-:Y:S02]  /*8810*/  SYNCS.ARRIVE.TRANS64.RED.A0TR RZ, [UR13+0x50], R5 ;  /* 0x00005005ffff79a7 */ /* 0x0029e4000830040d */
.L_x_174:
[----:B------:R-:W-:Y:S05]  /*8820*/  BSYNC B0 ;  /* 0x0000000000007941 */ /* 0x000fea0003800000 */
.L_x_173:
[----:B------:R-:W-:Y:S05]  /*8830*/  @!P2 BRA `(.L_x_176) ;  /* 0x000000000004a947 */ /* 0x000fea0003800000 */
[----:B------:R-:W-:Y:S01]  /*8840*/  BPT.TRAP 0x1 ;  /* 0x000000040000795c */ /* 0x000fe20000300000 */
.L_x_176:
[----:B------:R-:W-:-:S04]  /*8850*/  UIADD3 UR17, UR13, 0x50, URZ ;  /* 0x000000500d117890 */ /* 0x000fc8000fffe03f */
[----:B------:R-:W-:-:S09]  /*8860*/  UPRMT UR21, UR37, 0x654, UR17 ;  /* 0x0000065425157896 */ /* 0x000fd20008000011 */
[----:B------:R-:W-:Y:S01]  /*8870*/  SYNCS.ARRIVE.TRANS64.RED.A1T0 RZ, [UR21], RZ ;  /* 0x000000ffffff79a7 */ /* 0x000fe20008100415 */
[----:B------:R-:W-:Y:S05]  /*8880*/  @!P2 BRA `(.L_x_177) ;  /* 0x000000000004a947 */ /* 0x000fea0003800000 */
[----:B------:R-:W-:Y:S01]  /*8890*/  BPT.TRAP 0x1 ;  /* 0x000000040000795c */ /* 0x000fe20000300000 */
.L_x_177:
[----:B------:R-:W5:Y:S02]  /*88a0*/  SYNCS.PHASECHK.TRANS64.TRYWAIT P1, [UR13+0x78], R4 ;  /* 0x00007804ff0075a7 */ /* 0x000f64000802014d */
[----:B-----5:R-:W-:Y:S05]  /*88b0*/  @!P1 BRA `(.L_x_178) ;  /* 0x0000002000e89947 */ /* 0x020fea0003800000 */
.L_x_248:
        /* <DEDUP_REMOVED lines=12> */
[----:B-1----:R-:W-:Y:S05]  /*8980*/  @!P2 BRA `(.L_x_181) ;  /* 0x000000000004a947 */ /* 0x002fea0003800000 */
[----:B------:R-:W-:Y:S01]  /*8990*/  BPT.TRAP 0x1 ;  /* 0x000000040000795c */ /* 0x000fe20000300000 */
.L_x_181:
[----:B------:R-:W1:Y:S02]  /*89a0*/  LDC R4, c[0x0][0x800] ;  /* 0x00020000ff047b82 */ /* 0x000e640000000800 */
[----:B-1----:R1:W-:Y:S02]  /*89b0*/  SYNCS.ARRIVE.TRANS64.RED.A0TR RZ, [UR13+0x58], R4 ;  /* 0x00005804ffff79a7 */ /* 0x0023e4000830040d */
.L_x_180:
[----:B------:R-:W-:Y:S05]  /*89c0*/  BSYNC B0 ;  /* 0x0000000000007941 */ /* 0x000fea0003800000 */
.L_x_179:
[----:B------:R-:W-:Y:S05]  /*89d0*/  @!P2 BRA `(.L_x_182) ;  /* 0x000000000004a947 */ /* 0x000fea0003800000 */
[----:B------:R-:W-:Y:S01]  /*89e0*/  BPT.TRAP 0x1 ;  /* 0x000000040000795c */ /* 0x000fe20000300000 */
.L_x_182:
[----:B------:R-:W-:-:S04]  /*89f0*/  UIADD3 UR9, UR13, 0x58, URZ ;  /* 0x000000580d097890 */ /* 0x000fc8000fffe03f */
[----:B------:R-:W-:-:S09]  /*8a00*/  UPRMT UR29, UR37, 0x654, UR9 ;  /* 0x00000654251d7896 */ /* 0x000fd20008000009 */
[----:B------:R-:W-:Y:S01]  /*8a10*/  SYNCS.ARRIVE.TRANS64.RED.A1T0 RZ, [UR29], RZ ;  /* 0x000000ffffff79a7 */ /* 0x000fe2000810041d */
[----:B------:R-:W-:Y:S05]  /*8a20*/  @!P2 BRA `(.L_x_183) ;  /* 0x000000000004a947 */ /* 0x000fea0003800000 */
[----:B------:R-:W-:Y:S01]  /*8a30*/  BPT.TRAP 0x1 ;  /* 0x000000040000795c */ /* 0x000fe20000300000 */
.L_x_183:
[----:B-1----:R-:W-:-:S04]  /*8a40*/  SHF.L.U32 R4, RZ, 0x1f, RZ ;  /* 0x0000001fff047819 */ /* 0x002fc800000006ff */
[----:B------:R-:W1:Y:S02]  /*8a50*/  SYNCS.PHASECHK.TRANS64.TRYWAIT P1, [UR13+0x60], R4 ;  /* 0x00006004ff0075a7 */ /* 0x000e64000802014d */
[----:B-1----:R-:W-:Y:S05]  /*8a60*/  @!P1 BRA `(.L_x_184) ;  /* 0x0000002000949947 */ /* 0x002fea0003800000 */
.L_x_249:
        /* <DEDUP_REMOVED lines=13> */
.L_x_187:
[----:B--234-:R-:W1:Y:S02]  /*8b40*/  LDC R5, c[0x0][0x800] ;  /* 0x00020000ff057b82 */ /* 0x01ce640000000800 */
[----:B-1----:R1:W-:Y:S02]  /*8b50*/  SYNCS.ARRIVE.TRANS64.RED.A0TR RZ, [UR13+0x40], R5 ;  /* 0x00004005ffff79a7 */ /* 0x0023e4000830040d */
.L_x_186:
[----:B------:R-:W-:Y:S05]  /*8b60*/  BSYNC B0 ;  /* 0x0000000000007941 */ /* 0x000fea0003800000 */
.L_x_185:
[----:B------:R-:W-:Y:S05]  /*8b70*/  @!P2 BRA `(.L_x_188) ;  /* 0x000000000004a947 */ /* 0x000fea0003800000 */
[----:B------:R-:W-:Y:S01]  /*8b80*/  BPT.TRAP 0x1 ;  /* 0x000000040000795c */ /* 0x000fe20000300000 */
.L_x_188:
[----:B------:R-:W-:Y:S01]  /*8b90*/  SYNCS.ARRIVE.TRANS64.RED.A1T0 RZ, [UR16], RZ ;  /* 0x000000ffffff79a7 */ /* 0x000fe20008100410 */
[----:B------:R-:W-:Y:S05]  /*8ba0*/  @!P2 BRA `(.L_x_189) ;  /* 0x000000000004a947 */ /* 0x000fea0003800000 */
[----:B------:R-:W-:Y:S01]  /*8bb0*/  BPT.TRAP 0x1 ;  /* 0x000000040000795c */ /* 0x000fe20000300000 */
.L_x_189:
[----:B------:R-:W5:Y:S02]  /*8bc0*/  SYNCS.PHASECHK.TRANS64.TRYWAIT P1, [UR13+0x68], R4 ;  /* 0x00006804ff0075a7 */ /* 0x000f64000802014d */
[----:B-----5:R-:W-:Y:S05]  /*8bd0*/  @!P1 BRA `(.L_x_190) ;  /* 0x0000002000509947 */ /* 0x020fea0003800000 */
.L_x_250:
        /* <DEDUP_REMOVED lines=13> */
.L_x_193:
[----:B--234-:R-:W1:Y:S02]  /*8cb0*/  LDC R5, c[0x0][0x800] ;  /* 0x00020000ff057b82 */ /* 0x01ce640000000800 */
[----:B-1----:R1:W-:Y:S02]  /*8cc0*/  SYNCS.ARRIVE.TRANS64.RED.A0TR RZ, [UR13+0x48], R5 ;  /* 0x00004805ffff79a7 */ /* 0x0023e4000830040d */
.L_x_192:
[----:B------:R-:W-:Y:S05]  /*8cd0*/  BSYNC B0 ;  /* 0x0000000000007941 */ /* 0x000fea0003800000 */
.L_x_191:
[----:B------:R-:W-:Y:S05]  /*8ce0*/  @!P2 BRA `(.L_x_194) ;  /* 0x000000000004a947 */ /* 0x000fea0003800000 */
[----:B------:R-:W-:Y:S01]  /*8cf0*/  BPT.TRAP 0x1 ;  /* 0x000000040000795c */ /* 0x000fe20000300000 */
.L_x_194:
[----:B------:R-:W-:Y:S01]  /*8d00*/  SYNCS.ARRIVE.TRANS64.RED.A1T0 RZ, [UR18], RZ ;  /* 0x000000ffffff79a7 */ /* 0x000fe20008100412 */
[----:B------:R-:W-:Y:S05]  /*8d10*/  @!P2 BRA `(.L_x_195) ;  /* 0x000000000004a947 */ /* 0x000fea0003800000 */
[----:B------:R-:W-:Y:S01]  /*8d20*/  BPT.TRAP 0x1 ;  /* 0x000000040000795c */ /* 0x000fe20000300000 */
.L_x_195:
[----:B------:R-:W5:Y:S02]  /*8d30*/  SYNCS.PHASECHK.TRANS64.TRYWAIT P1, [UR13+0x70], R4 ;  /* 0x00007004ff0075a7 */ /* 0x000f64000802014d */
[----:B-----5:R-:W-:Y:S05]  /*8d40*/  @!P1 BRA `(.L_x_196) ;  /* 0x00000020000c9947 */ /* 0x020fea0003800000 */
.L_x_251:
        /* <DEDUP_REMOVED lines=13> */
.L_x_199:
[----:B--234-:R-:W1:Y:S02]  /*8e20*/  LDC R5, c[0x0][0x800] ;  /* 0x00020000ff057b82 */ /* 0x01ce640000000800 */
[----:B-1----:R1:W-:Y:S02]  /*8e30*/  SYNCS.ARRIVE.TRANS64.RED.A0TR RZ, [UR13+0x50], R5 ;  /* 0x00005005ffff79a7 */ /* 0x0023e4000830040d */
.L_x_198:
[----:B------:R-:W-:Y:S05]  /*8e40*/  BSYNC B0 ;  /* 0x0000000000007941 */ /* 0x000fea0003800000 */
.L_x_197:
[----:B------:R-:W-:Y:S05]  /*8e50*/  @!P2 BRA `(.L_x_200) ;  /* 0x000000000004a947 */ /* 0x000fea0003800000 */
[----:B------:R-:W-:Y:S01]  /*8e60*/  BPT.TRAP 0x1 ;  /* 0x000000040000795c */ /* 0x000fe20000300000 */
.L_x_200:
[----:B------:R-:W-:Y:S01]  /*8e70*/  SYNCS.ARRIVE.TRANS64.RED.A1T0 RZ, [UR21], RZ ;  /* 0x000000ffffff79a7 */ /* 0x000fe20008100415 */
[----:B------:R-:W-:Y:S05]  /*8e80*/  @!P2 BRA `(.L_x_201) ;  /* 0x000000000004a947 */ /* 0x000fea0003800000 */
[----:B------:R-:W-:Y:S01]  /*8e90*/  BPT.TRAP 0x1 ;  /* 0x000000040000795c */ /* 0x000fe20000300000 */
.L_x_201:
[----:B------:R-:W5:Y:S02]  /*8ea0*/  SYNCS.PHASECHK.TRANS64.TRYWAIT P1, [UR13+0x78], R4 ;  /* 0x00007804ff0075a7 */ /* 0x000f64000802014d */
[----:B-----5:R-:W-:Y:S05]  /*8eb0*/  @!P1 BRA `(.L_x_202) ;  /* 0x0000001c00c89947 */ /* 0x020fea0003800000 */
.L_x_252:
        /* <DEDUP_REMOVED lines=13> */
.L_x_205:
[----:B------:R-:W1:Y:S02]  /*8f90*/  LDC R4, c[0x0][0x800] ;  /* 0x00020000ff047b82 */ /* 0x000e640000000800 */
[----:B-1----:R1:W-:Y:S02]  /*8fa0*/  SYNCS.ARRIVE.TRANS64.RED.A0TR RZ, [UR13+0x58], R4 ;  /* 0x00005804ffff79a7 */ /* 0x0023e4000830040d */
.L_x_204:
[----:B------:R-:W-:Y:S05]  /*8fb0*/  BSYNC B0 ;  /* 0x0000000000007941 */ /* 0x000fea0003800000 */
.L_x_203:
[----:B------:R-:W-:Y:S05]  /*8fc0*/  @!P2 BRA `(.L_x_206) ;  /* 0x000000000004a947 */ /* 0x000fea0003800000 */
[----:B------:R-:W-:Y:S01]  /*8fd0*/  BPT.TRAP 0x1 ;  /* 0x000000040000795c */ /* 0x000fe20000300000 */
.L_x_206:
[----:B------:R-:W-:Y:S01]  /*8fe0*/  IADD3 R16, P0, R16, UR46, RZ ;  /* 0x0000002e10107c10 */ /* 0x000fe2000ff1e0ff */
[----:B------:R-:W-:Y:S01]  /*8ff0*/  SYNCS.ARRIVE.TRANS64.RED.A1T0 RZ, [UR29], RZ ;  /* 0x000000ffffff79a7 */ /* 0x000fe2000810041d */
[----:B-1----:R-:W-:Y:S01]  /*9000*/  PRMT R4, RZ, 0x7610, R4 ;  /* 0x00007610ff047816 */ /* 0x002fe20000000004 */
[----:B------:R-:W-:Y:S01]  /*9010*/  IMAD.MOV.U32 R20, RZ, RZ, -0x1 ;  /* 0xffffffffff147424 */ /* 0x000fe200078e00ff */
[----:B------:R-:W-:Y:S01]  /*9020*/  IADD3.X R17, R17, UR38, RZ, P0, !PT ;  /* 0x0000002611117c10 */ /* 0x000fe200087fe4ff */
[----:B------:R-:W-:Y:S01]  /*9030*/  IMAD.MOV.U32 R13, RZ, RZ, -0x1 ;  /* 0xffffffffff0d7424 */ /* 0x000fe200078e00ff */
[----:B------:R-:W-:Y:S02]  /*9040*/  ISETP.GE.U32.AND P0, PT, R16, UR6, PT ;  /* 0x0000000610007c0c */ /* 0x000fe4000bf06070 */
[----:B------:R-:W-:Y:S02]  /*9050*/  MOV R12, 0xffffffff ;  /* 0xffffffff000c7802 */ /* 0x000fe40000000f00 */
[----:B------:R-:W-:-:S13]  /*9060*/  ISETP.GE.U32.AND.EX P0, PT, R17, UR7, PT, P0 ;  /* 0x0000000711007c0c */ /* 0x000fda000bf06100 */
[----:B------:R-:W-:Y:S05]  /*9070*/  @P0 BRA `(.L_x_207) ;  /* 0x0000000400580947 */ /* 0x000fea0003800000 */
[----:B------:R-:W1:Y:S01]  /*9080*/  S2R R15, SR_CTAID.X ;  /* 0x00000000000f7919 */ /* 0x000e620000002500 */
[----:B------:R-:W5:Y:S01]  /*9090*/  LDC.64 R12, c[0x0][0x8d0] ;  /* 0x00023400ff0c7b82 */ /* 0x000f620000000a00 */
[----:B------:R-:W-:Y:S01]  /*90a0*/  ULDC UR8, c[0x0][0x150] ;  /* 0x0000540000087ab9 */ /* 0x000fe20000000800 */
[----:B------:R-:W-:Y:S01]  /*90b0*/  IMAD.MOV.U32 R7, RZ, RZ, R16 ;  /* 0x000000ffff077224 */ /* 0x000fe200078e0010 */
[----:B------:R-:W2:Y:S01]  /*90c0*/  S2R R18, SR_CTAID.Y ;  /* 0x0000000000127919 */ /* 0x000ea20000002600 */
[----:B------:R-:W-:-:S04]  /*90d0*/  IMAD.MOV.U32 R21, RZ, RZ, R17 ;  /* 0x000000ffff157224 */ /* 0x000fc800078e0011 */
[----:B------:R-:W2:Y:S08]  /*90e0*/  LDC R22, c[0x0][0x144] ;  /* 0x00005100ff167b82 */ /* 0x000eb00000000800 */
[----:B------:R-:W3:Y:S01]  /*90f0*/  LDC R20, c[0x0][0x8d8] ;  /* 0x00023600ff147b82 */ /* 0x000ee20000000800 */
[----:B-----5:R-:W-:-:S04]  /*9100*/  ISETP.NE.U32.AND P0, PT, R12, RZ, PT ;  /* 0x000000ff0c00720c */ /* 0x020fc80003f05070 */
[----:B------:R-:W-:Y:S02]  /*9110*/  ISETP.NE.AND.EX P0, PT, R13, RZ, PT, P0 ;  /* 0x000000ff0d00720c */ /* 0x000fe40003f05300 */
[----:B-1----:R-:W-:Y:S02]  /*9120*/  I2FP.F32.U32 R4, R15 ;  /* 0x0000000f00047245 */ /* 0x002fe40000201000 */
[----:B--2---:R-:W-:-:S03]  /*9130*/  I2FP.F32.U32 R23, R18 ;  /* 0x0000001200177245 */ /* 0x004fc60000201000 */
[----:B------:R-:W-:-:S04]  /*9140*/  FMUL R4, R4, UR8 ;  /* 0x0000000804047c20 */ /* 0x000fc80008400000 */
[----:B------:R1:W2:Y:S02]  /*9150*/  F2I.U32.TRUNC.NTZ R14, R4 ;  /* 0x00000004000e7305 */ /* 0x0002a4000020f000 */
[----:B---3--:R-:W-:Y:S05]  /*9160*/  @!P0 BRA `(.L_x_208) ;  /* 0x0000000000308947 */ /* 0x008fea0003800000 */
[----:B----4-:R-:W3:Y:S02]  /*9170*/  LDC R5, c[0x0][0x8dc] ;  /* 0x00023700ff057b82 */ /* 0x010ee40000000800 */
[----:B---3--:R-:W-:-:S05]  /*9180*/  IADD3 R5, P0, R16, R5, RZ ;  /* 0x0000000510057210 */ /* 0x008fca0007f1e0ff */
[----:B------:R-:W-:-:S04]  /*9190*/  IMAD.X R21, RZ, RZ, R17, P0 ;  /* 0x000000ffff157224 */ /* 0x000fc800000e0611 */
[----:B------:R-:W-:-:S04]  /*91a0*/  IMAD.WIDE.U32 R6, R21, R12, RZ ;  /* 0x0000000c15067225 */ /* 0x000fc800078e00ff */
[----:B------:R-:W-:-:S04]  /*91b0*/  IMAD.WIDE.U32 R6, P0, R5, R13, R6 ;  /* 0x0000000d05067225 */ /* 0x000fc80007800006 */
[----:B-1----:R-:W-:-:S04]  /*91c0*/  IMAD.WIDE.U32 R4, R5, R12, RZ ;  /* 0x0000000c05047225 */ /* 0x002fc800078e00ff */
[----:B------:R-:W-:Y:S01]  /*91d0*/  IMAD.MOV.U32 R4, RZ, RZ, R7 ;  /* 0x000000ffff047224 */ /* 0x000fe200078e0007 */
[----:B------:R-:W-:Y:S02]  /*91e0*/  IADD3 RZ, P1, R5, R6, RZ ;  /* 0x0000000605ff7210 */ /* 0x000fe40007f3e0ff */
[----:B------:R-:W-:-:S03]  /*91f0*/  IADD3.X R5, RZ, RZ, RZ, P0, !PT ;  /* 0x000000ffff057210 */ /* 0x000fc600007fe4ff */
[----:B------:R-:W-:-:S04]  /*9200*/  IMAD.WIDE.U32.X R4, R21, R13, R4, P1 ;  /* 0x0000000d15047225 */ /* 0x000fc800008e0404 */
[----:B------:R-:W-:Y:S01]  /*9210*/  IMAD.MOV.U32 R7, RZ, RZ, R4 ;  /* 0x000000ffff077224 */ /* 0x000fe200078e0004 */
[----:B------:R-:W-:-:S07]  /*9220*/  MOV R21, R5 ;  /* 0x0000000500157202 */ /* 0x000fce0000000f00 */
.L_x_208:
[----:B------:R-:W-:Y:S01]  /*9230*/  ULDC UR8, c[0x0][0x154] ;  /* 0x0000550000087ab9 */ /* 0x000fe20000000800 */
[----:B------:R-:W3:Y:S01]  /*9240*/  LDC R13, c[0x0][0x148] ;  /* 0x00005200ff0d7b82 */ /* 0x000ee20000000800 */
[----:B------:R-:W-:Y:S01]  /*9250*/  FMUL R23, R23, UR8 ;  /* 0x0000000817177c20 */ /* 0x000fe20008400000 */
[----:B------:R-:W-:Y:S01]  /*9260*/  ISETP.NE.AND P2, PT, R2, 0x1, PT ;  /* 0x000000010200780c */ /* 0x000fe20003f45270 */
[----:B--2---:R-:W-:Y:S01]  /*9270*/  IMAD.MOV R6, RZ, RZ, -R14 ;  /* 0x000000ffff067224 */ /* 0x004fe200078e0a0e */
[-CC-:B------:R-:W-:Y:S02]  /*9280*/  SHF.R.U64 R14, R7, R20.reuse, R21.reuse ;  /* 0x00000014070e7219 */ /* 0x180fe40000001215 */
[----:B------:R-:W-:Y:S01]  /*9290*/  SHF.R.U32.HI R20, RZ, R20, R21 ;  /* 0x00000014ff147219 */ /* 0x000fe20000011615 */
[----:B------:R-:W2:Y:S01]  /*92a0*/  F2I.U32.TRUNC.NTZ R23, R23 ;  /* 0x0000001700177305 */ /* 0x000ea2000020f000 */
[----:B-1--4-:R-:W1:Y:S01]  /*92b0*/  LDC.64 R4, c[0x0][0x8c8] ;  /* 0x00023200ff047b82 */ /* 0x012e620000000a00 */
[----:B------:R-:W-:Y:S01]  /*92c0*/  IADD3 R21, P0, RZ, -R14, RZ ;  /* 0x8000000eff157210 */ /* 0x000fe20007f1e0ff */
[----:B------:R-:W-:-:S04]  /*92d0*/  IMAD R15, R22, R6, R15 ;  /* 0x00000006160f7224 */ /* 0x000fc800078e020f */
[----:B------:R-:W-:Y:S02]  /*92e0*/  IMAD.X R7, RZ, RZ, ~R20, P0 ;  /* 0x000000ffff077224 */ /* 0x000fe400000e0e14 */
[----:B------:R-:W4:Y:S01]  /*92f0*/  LDC R24, c[0x0][0x8c0] ;  /* 0x00023000ff187b82 */ /* 0x000f220000000800 */
[----:B--2---:R-:W-:-:S07]  /*9300*/  IADD3 R12, -R23, RZ, RZ ;  /* 0x000000ff170c7210 */ /* 0x004fce0007ffe1ff */
[----:B------:R-:W2:Y:S01]  /*9310*/  LDC R27, c[0x0][0x900] ;  /* 0x00024000ff1b7b82 */ /* 0x000ea20000000800 */
[----:B---3--:R-:W-:-:S07]  /*9320*/  @P2 IMAD R15, R13, R12, R18 ;  /* 0x0000000c0d0f2224 */ /* 0x008fce00078e0212 */
[----:B------:R-:W3:Y:S01]  /*9330*/  LDC.64 R12, c[0x0][0x8e8] ;  /* 0x00023a00ff0c7b82 */ /* 0x000ee20000000a00 */
[----:B-1----:R-:W-:-:S04]  /*9340*/  IMAD R6, R7, R4, RZ ;  /* 0x0000000407067224 */ /* 0x002fc800078e02ff */
[C---:B------:R-:W-:Y:S02]  /*9350*/  IMAD R7, R21.reuse, R5, R6 ;  /* 0x0000000515077224 */ /* 0x040fe400078e0206 */
[----:B------:R-:W-:Y:S01]  /*9360*/  IMAD.WIDE.U32 R4, R21, R4, R16 ;  /* 0x0000000415047225 */ /* 0x000fe200078e0010 */
[----:B------:R-:W1:Y:S03]  /*9370*/  LDC R6, c[0x0][0x8b0] ;  /* 0x00022c00ff067b82 */ /* 0x000e660000000800 */
[----:B------:R-:W-:-:S05]  /*9380*/  IMAD.IADD R5, R5, 0x1, R7 ;  /* 0x0000000105057824 */ /* 0x000fca00078e0207 */
[----:B------:R-:W2:Y:S01]  /*9390*/  LDC R25, c[0x0][0x8f0] ;  /* 0x00023c00ff197b82 */ /* 0x000ea20000000800 */
[-CC-:B----4-:R-:W-:Y:S02]  /*93a0*/  SHF.R.U64 R22, R4, R24.reuse, R5.reuse ;  /* 0x0000001804167219 */ /* 0x190fe40000001205 */
[----:B------:R-:W-:-:S05]  /*93b0*/  SHF.R.U32.HI R5, RZ, R24, R5 ;  /* 0x00000018ff057219 */ /* 0x000fca0000011605 */
[----:B------:R-:W4:Y:S01]  /*93c0*/  LDC R21, c[0x0][0x8e0] ;  /* 0x00023800ff157b82 */ /* 0x000f220000000800 */
[----:B---3--:R-:W-:-:S04]  /*93d0*/  ISETP.NE.U32.AND P0, PT, R12, RZ, PT ;  /* 0x000000ff0c00720c */ /* 0x008fc80003f05070 */
[----:B------:R-:W-:-:S03]  /*93e0*/  ISETP.NE.AND.EX P0, PT, R13, RZ, PT, P0 ;  /* 0x000000ff0d00720c */ /* 0x000fc60003f05300 */
[----:B------:R-:W3:Y:S01]  /*93f0*/  LDC R20, c[0x0][0x8b8] ;  /* 0x00022e00ff147b82 */ /* 0x000ee20000000800 */
[-CC-:B-1----:R-:W-:Y:S02]  /*9400*/  SHF.R.U64 R23, R22, R6.reuse, R5.reuse ;  /* 0x0000000616177219 */ /* 0x182fe40000001205 */
[----:B------:R-:W-:-:S04]  /*9410*/  SHF.R.U32.HI R4, RZ, R6, R5 ;  /* 0x00000006ff047219 */ /* 0x000fc80000011605 */
[-CC-:B--2---:R-:W-:Y:S01]  /*9420*/  SHF.R.U64 R24, R23, R27.reuse, R4.reuse ;  /* 0x0000001b17187219 */ /* 0x184fe20000001204 */
[----:B------:R-:W1:Y:S01]  /*9430*/  LDC R18, c[0x0][0x8a8] ;  /* 0x00022a00ff127b82 */ /* 0x000e620000000800 */
[----:B------:R-:W-:-:S03]  /*9440*/  SHF.R.U32.HI R27, RZ, R27, R4 ;  /* 0x0000001bff1b7219 */ /* 0x000fc60000011604 */
[----:B------:R-:W-:Y:S01]  /*9450*/  IMAD.MOV.U32 R4, RZ, RZ, R24 ;  /* 0x000000ffff047224 */ /* 0x000fe200078e0018 */
[----:B------:R-:W-:Y:S01]  /*9460*/  MOV R5, R27 ;  /* 0x0000001b00057202 */ /* 0x000fe20000000f00 */
[----:B------:R-:W-:Y:S06]  /*9470*/  @!P0 BRA `(.L_x_209) ;  /* 0x0000000000288947 */ /* 0x000fec0003800000 */
[----:B------:R-:W2:Y:S02]  /*9480*/  LDC R5, c[0x0][0x8f4] ;  /* 0x00023d00ff057b82 */ /* 0x000ea40000000800 */
[----:B--2---:R-:W-:-:S05]  /*9490*/  IADD3 R5, P0, R24, R5, RZ ;  /* 0x0000000518057210 */ /* 0x004fca0007f1e0ff */
[----:B------:R-:W-:-:S04]  /*94a0*/  IMAD.X R27, RZ, RZ, R27, P0 ;  /* 0x000000ffff1b7224 */ /* 0x000fc800000e061b */
[----:B------:R-:W-:-:S04]  /*94b0*/  IMAD.WIDE.U32 R6, R27, R12, RZ ;  /* 0x0000000c1b067225 */ /* 0x000fc800078e00ff */
[----:B------:R-:W-:-:S04]  /*94c0*/  IMAD.WIDE.U32 R6, P0, R5, R13, R6 ;  /* 0x0000000d05067225 */ /* 0x000fc80007800006 */
[----:B------:R-:W-:Y:S01]  /*94d0*/  IMAD.WIDE.U32 R4, R5, R12, RZ ;  /* 0x0000000c05047225 */ /* 0x000fe200078e00ff */
[----:B------:R-:W-:-:S04]  /*94e0*/  MOV R4, R7 ;  /* 0x0000000700047202 */ /* 0x000fc80000000f00 */
[----:B------:R-:W-:Y:S01]  /*94f0*/  IADD3 RZ, P1, R5, R6, RZ ;  /* 0x0000000605ff7210 */ /* 0x000fe20007f3e0ff */
[----:B------:R-:W-:-:S04]  /*9500*/  IMAD.X R5, RZ, RZ, RZ, P0 ;  /* 0x000000ffff057224 */ /* 0x000fc800000e06ff */
[----:B------:R-:W-:-:S08]  /*9510*/  IMAD.WIDE.U32.X R4, R27, R13, R4, P1 ;  /* 0x0000000d1b047225 */ /* 0x000fd000008e0404 */
.L_x_209:
[----:B------:R-:W-:Y:S02]  /*9520*/  SHF.R.U64 R25, R4, R25, R5 ;  /* 0x0000001904197219 */ /* 0x000fe40000001205 */
[----:B------:R-:W-:Y:S02]  /*9530*/  LOP3.LUT R23, R23, R8, RZ, 0xc0, !PT ;  /* 0x0000000817177212 */ /* 0x000fe400078ec0ff */
[----:B------:R-:W-:Y:S01]  /*9540*/  LOP3.LUT R22, R22, R3, RZ, 0xc0, !PT ;  /* 0x0000000316167212 */ /* 0x000fe200078ec0ff */
[----:B------:R-:W-:Y:S01]  /*9550*/  IMAD.MOV R4, RZ, RZ, -R25 ;  /* 0x000000ffff047224 */ /* 0x000fe200078e0a19 */
[----:B------:R-:W-:Y:S01]  /*9560*/  MOV R12, R14 ;  /* 0x0000000e000c7202 */ /* 0x000fe20000000f00 */
[----:B------:R-:W-:Y:S02]  /*9570*/  IMAD R23, R0, R25, R23 ;  /* 0x0000001900177224 */ /* 0x000fe400078e0217 */
[----:B----4-:R-:W-:Y:S02]  /*9580*/  IMAD R21, R4, R21, R24 ;  /* 0x0000001504157224 */ /* 0x010fe400078e0218 */
[----:B---3--:R-:W-:-:S02]  /*9590*/  IMAD R20, R23, R20, R15 ;  /* 0x0000001417147224 */ /* 0x008fc400078e020f */
[----:B-1----:R-:W-:Y:S02]  /*95a0*/  IMAD R21, R21, R18, R22 ;  /* 0x0000001215157224 */ /* 0x002fe400078e0216 */
[----:B------:R-:W-:-:S03]  /*95b0*/  IMAD.MOV.U32 R4, RZ, RZ, 0x1 ;  /* 0x00000001ff047424 */ /* 0x000fc600078e00ff */
[----:B------:R-:W-:Y:S02]  /*95c0*/  SEL R13, R21, R20, !P2 ;  /* 0x00000014150d7207 */ /* 0x000fe40005000000 */
[----:B------:R-:W-:-:S07]  /*95d0*/  SEL R20, R20, R21, !P2 ;  /* 0x0000001514147207 */ /* 0x000fce0005000000 */
.L_x_207:
[----:B------:R-:W-:-:S13]  /*95e0*/  LOP3.LUT P0, RZ, R4, 0xff, RZ, 0xc0, !PT ;  /* 0x000000ff04ff7812 */ /* 0x000fda000780c0ff */
[----:B------:R-:W-:Y:S05]  /*95f0*/  @P0 BRA `(.L_x_210) ;  /* 0xffffffe800e40947 */ /* 0x000fea000383ffff */
.L_x_154:
[----:B------:R-:W-:-:S13]  /*9600*/  ELECT P0, URZ, PT ;  /* 0x00000000003f782f */ /* 0x000fda0003800000 */
[----:B------:R-:W-:Y:S05]  /*9610*/  @!P0 BRA `(.L_x_14) ;  /* 0x0000001000588947 */ /* 0x000fea0003800000 */
[----:B------:R-:W-:-:S04]  /*9620*/  LOP3.LUT R19, R19, 0x2, RZ, 0xfc, !PT ;  /* 0x0000000213137812 */ /* 0x000fc800078efcff */
[----:B------:R-:W-:-:S13]  /*9630*/  ISETP.NE.AND P1, PT, R19, 0x3, PT ;  /* 0x000000031300780c */ /* 0x000fda0003f25270 */
[----:B------:R-:W-:Y:S05]  /*9640*/  @!P1 BRA `(.L_x_211) ;  /* 0x0000000000049947 */ /* 0x000fea0003800000 */
[----:B-1----:R-:W-:Y:S01]  /*9650*/  BPT.TRAP 0x1 ;  /* 0x000000040000795c */ /* 0x002fe20000300000 */
.L_x_211:
[----:B-1----:R-:W-:Y:S01]  /*9660*/  IMAD.U32 R3, RZ, RZ, UR37 ;  /* 0x00000025ff037e24 */ /* 0x002fe2000f8e00ff */
[----:B------:R-:W-:Y:S01]  /*9670*/  MOV R0, 0x400 ;  /* 0x0000040000007802 */ /* 0x000fe20000000f00 */
[----:B------:R-:W-:-:S03]  /*9680*/  IMAD.MOV.U32 R2, RZ, RZ, 0x1 ;  /* 0x00000001ff027424 */ /* 0x000fc600078e00ff */
[----:B------:R-:W-:Y:S02]  /*9690*/  LEA R0, R3, R0, 0x18 ;  /* 0x0000000003007211 */ /* 0x000fe400078ec0ff */
[----:B------:R-:W-:-:S04]  /*96a0*/  SHF.L.U32 R3, R2, 0x1f, RZ ;  /* 0x0000001f02037819 */ /* 0x000fc800000006ff */
[----:B------:R-:W1:Y:S02]  /*96b0*/  SYNCS.PHASECHK.TRANS64.TRYWAIT P0, [R0+URZ+0x60], R3 ;  /* 0x00006003000075a7 */ /* 0x000e64000800017f */
[----:B-1----:R-:W-:Y:S05]  /*96c0*/  @!P0 BRA `(.L_x_212) ;  /* 0x0000001400dc8947 */ /* 0x002fea0003800000 */
.L_x_253:
[----:B------:R-:W-:Y:S05]  /*96d0*/  @!P1 BRA `(.L_x_213) ;  /* 0x0000000000049947 */ /* 0x000fea0003800000 */
[----:B------:R-:W-:Y:S01]  /*96e0*/  BPT.TRAP 0x1 ;  /* 0x000000040000795c */ /* 0x000fe20000300000 */
.L_x_213:
[----:B------:R-:W1:Y:S02]  /*96f0*/  SYNCS.PHASECHK.TRANS64.TRYWAIT P0, [R0+URZ+0x68], R3 ;  /* 0x00006803000075a7 */ /* 0x000e64000800017f */
[----:B-1----:R-:W-:Y:S05]  /*9700*/  @!P0 BRA `(.L_x_214) ;  /* 0x0000001400e08947 */ /* 0x002fea0003800000 */
.L_x_254:
[----:B------:R-:W-:Y:S05]  /*9710*/  @!P1 BRA `(.L_x_215) ;  /* 0x0000000000049947 */ /* 0x000fea0003800000 */
[----:B------:R-:W-:Y:S01]  /*9720*/  BPT.TRAP 0x1 ;  /* 0x000000040000795c */ /* 0x000fe20000300000 */
.L_x_215:
[----:B------:R-:W1:Y:S02]  /*9730*/  SYNCS.PHASECHK.TRANS64.TRYWAIT P0, [R0+URZ+0x70], R3 ;  /* 0x00007003000075a7 */ /* 0x000e64000800017f */
[----:B-1----:R-:W-:Y:S05]  /*9740*/  @!P0 BRA `(.L_x_216) ;  /* 0x0000001400e48947 */ /* 0x002fea0003800000 */
.L_x_255:
[----:B------:R-:W-:Y:S05]  /*9750*/  @!P1 BRA `(.L_x_217) ;  /* 0x0000000000049947 */ /* 0x000fea0003800000 */
[----:B------:R-:W-:Y:S01]  /*9760*/  BPT.TRAP 0x1 ;  /* 0x000000040000795c */ /* 0x000fe20000300000 */
.L_x_217:
[----:B------:R-:W-:-:S04]  /*9770*/  MOV R3, 0x1 ;  /* 0x0000000100037802 */ /* 0x000fc80000000f00 */
[----:B------:R-:W-:-:S07]  /*9780*/  SHF.L.U32 R3, R3, 0x1f, RZ ;  /* 0x0000001f03037819 */ /* 0x000fce00000006ff */
.L_x_218:
[----:B------:R1:W1:Y:S02]  /*9790*/  SYNCS.PHASECHK.TRANS64.TRYWAIT P0, [R0+URZ+0x78], R3 ;  /* 0x00007803000075a7 */ /* 0x000264000800017f */
[----:B-1----:R-:W-:Y:S05]  /*97a0*/  @!P0 NANOSLEEP.SYNCS 0x989680 ;  /* 0x009896800000895d */ /* 0x002fea0003900000 */
[----:B------:R-:W1:Y:S02]  /*97b0*/  @!P0 SYNCS.PHASECHK.TRANS64 P0, [R0+URZ+0x78], R3 ;  /* 0x00007803000085a7 */ /* 0x000e64000800007f */
[----:B-1----:R-:W-:Y:S05]  /*97c0*/  @P0 BRA `(.L_x_14) ;  /* 0x0000000c00ec0947 */ /* 0x002fea0003800000 */
[----:B------:R-:W-:Y:S05]  /*97d0*/  BRA `(.L_x_218) ;  /* 0xfffffffc00ec7947 */ /* 0x000fea000383ffff */
.L_x_149:
[----:B------:R-:W-:Y:S01]  /*97e0*/  LOP3.LUT P0, RZ, R8, 0xff, RZ, 0xc0, !PT ;  /* 0x000000ff08ff7812 */ /* 0x000fe2000780c0ff */
[----:B------:R-:W-:Y:S02]  /*97f0*/  IMAD.MOV.U32 R10, RZ, RZ, 0x1 ;  /* 0x00000001ff0a7424 */ /* 0x000fe400078e00ff */
[----:B------:R-:W-:-:S10]  /*9800*/  IMAD.MOV.U32 R9, RZ, RZ, RZ ;  /* 0x000000ffff097224 */ /* 0x000fd400078e00ff */
[----:B------:R-:W-:Y:S05]  /*9810*/  @!P0 BRA `(.L_x_219) ;  /* 0x0000000c00248947 */ /* 0x000fea0003800000 */
[----:B------:R-:W2:Y:S01]  /*9820*/  LDC R0, c[0x0][0x28c] ;  /* 0x0000a300ff007b82 */ /* 0x000ea20000000800 */
[----:B------:R-:W-:Y:S01]  /*9830*/  ULDC UR6, c[0x0][0x900] ;  /* 0x0002400000067ab9 */ /* 0x000fe20000000800 */
[----:B------:R-:W-:Y:S01]  /*9840*/  UMOV UR7, 0xffffffff ;  /* 0xffffffff00077882 */ /* 0x000fe20000000000 */
[----:B------:R-:W-:Y:S01]  /*9850*/  BSSY B0, `(.L_x_219) ;  /* 0x00000c5000007945 */ /* 0x000fe20003800000 */
[----:B-1----:R-:W-:Y:S01]  /*9860*/  USHF.L.U32 UR4, UR37, 0x7, URZ ;  /* 0x0000000725047899 */ /* 0x002fe2000800063f */
[----:B------:R-:W-:Y:S01]  /*9870*/  LOP3.LUT R11, R22, 0x2, RZ, 0xfc, !PT ;  /* 0x00000002160b7812 */ /* 0x000fe200078efcff */
[----:B------:R-:W-:Y:S01]  /*9880*/  USHF.L.U32 UR7, UR7, UR6, URZ ;  /* 0x0000000607077299 */ /* 0x000fe2000800063f */
[----:B------:R-:W-:Y:S01]  /*9890*/  IMAD.MOV.U32 R10, RZ, RZ, 0x1 ;  /* 0x00000001ff0a7424 */ /* 0x000fe200078e00ff */
[----:B------:R-:W-:Y:S01]  /*98a0*/  MOV R9, RZ ;  /* 0x000000ff00097202 */ /* 0x000fe20000000f00 */
[----:B------:R-:W-:Y:S01]  /*98b0*/  ULDC UR5, c[0x0][0x8a8] ;  /* 0x00022a0000057ab9 */ /* 0x000fe20000000800 */
[----:B------:R-:W-:Y:S01]  /*98c0*/  UMOV UR8, 0x1 ;  /* 0x0000000100087882 */ /* 0x000fe20000000000 */
[----:B------:R-:W-:-:S02]  /*98d0*/  USHF.L.U32 UR22, UR37, 0xd, URZ ;  /* 0x0000000d25167899 */ /* 0x000fc4000800063f */
[----:B------:R-:W-:Y:S02]  /*98e0*/  ULOP3.LUT UR4, UR4, 0x80, URZ, 0xc0, !UPT ;  /* 0x0000008004047892 */ /* 0x000fe4000f8ec03f */
[----:B------:R-:W-:Y:S02]  /*98f0*/  UIADD3 UR5, UR5, -0x1, URZ ;  /* 0xffffffff05057890 */ /* 0x000fe4000fffe03f */
[----:B------:R-:W-:Y:S02]  /*9900*/  USHF.L.U32 UR18, UR8, UR6, URZ ;  /* 0x0000000608127299 */ /* 0x000fe4000800063f */
[----:B------:R-:W-:Y:S01]  /*9910*/  ULOP3.LUT UR17, URZ, UR7, URZ, 0x33, !UPT ;  /* 0x000000073f117292 */ /* 0x000fe2000f8e333f */
[----:B------:R-:W-:Y:S01]  /*9920*/  ULDC.64 UR20, c[0x0][0x198] ;  /* 0x0000660000147ab9 */ /* 0x000fe20000000a00 */
[----:B--2---:R-:W-:-:S04]  /*9930*/  IADD3 R0, R0, 0x3f, RZ ;  /* 0x0000003f00007810 */ /* 0x004fc80007ffe0ff */
[----:B------:R-:W-:-:S04]  /*9940*/  SHF.R.S32.HI R3, RZ, 0x1f, R0 ;  /* 0x0000001fff037819 */ /* 0x000fc80000011400 */
[----:B------:R-:W-:Y:S01]  /*9950*/  LEA.HI R3, R3, R0, RZ, 0x6 ;  /* 0x0000000003037211 */ /* 0x000fe200078f30ff */
[----:B------:R-:W-:-:S03]  /*9960*/  IMAD.MOV.U32 R0, RZ, RZ, 0x1 ;  /* 0x00000001ff007424 */ /* 0x000fc600078e00ff */
[--C-:B------:R-:W-:Y:S02]  /*9970*/  SHF.R.S32.HI R8, RZ, 0x6, R3.reuse ;  /* 0x00000006ff087819 */ /* 0x100fe40000011403 */
[----:B------:R-:W-:-:S03]  /*9980*/  PRMT R3, R0, 0x7610, R3 ;  /* 0x0000761000037816 */ /* 0x000fc60000000003 */
[----:B------:R-:W-:-:S07]  /*9990*/  VIADD R0, R8, 0x1 ;  /* 0x0000000108007836 */ /* 0x000fce0000000000 */
.L_x_230:
[----:B------:R-:W-:-:S03]  /*99a0*/  UMOV UR6, 0xffffffff ;  /* 0xffffffff00067882 */ /* 0x000fc60000000000 */
[----:B------:R-:W-:Y:S05]  /*99b0*/  BRA.DIV UR6, `(.L_x_220) ;  /* 0x00000016065c7947 */ /* 0x000fea000b800000 */
[----:B------:R-:W-:-:S13]  /*99c0*/  ELECT P6, URZ, PT ;  /* 0x00000000003f782f */ /* 0x000fda00038c0000 */
.L_x_258:
[----:B------:R-:W1:Y:S01]  /*99d0*/  LDC R4, c[0x0][0x28c] ;  /* 0x0000a300ff047b82 */ /* 0x000e620000000800 */
[----:B------:R-:W-:Y:S01]  /*99e0*/  BSSY B1, `(.L_x_221) ;  /* 0x0000038000017945 */ /* 0x000fe20003800000 */
[----:B-1----:R-:W-:-:S13]  /*99f0*/  ISETP.LT.OR P6, PT, R4, 0x1, !P6 ;  /* 0x000000010400780c */ /* 0x002fda00077c1670 */
[----:B------:R-:W-:Y:S05]  /*9a00*/  @P6 BRA `(.L_x_222) ;  /* 0x0000000000d46947 */ /* 0x000fea0003800000 */
[----:B------:R-:W-:Y:S01]  /*9a10*/  LEA R15, R13, UR4, 0x8 ;  /* 0x000000040d0f7c11 */ /* 0x000fe2000f8e40ff */
[----:B------:R-:W-:Y:S01]  /*9a20*/  IMAD.SHL.U32 R20, R20, 0x80, RZ ;  /* 0x0000008014147824 */ /* 0x000fe200078e00ff */
[----:B------:R-:W-:Y:S01]  /*9a30*/  MOV R21, RZ ;  /* 0x000000ff00157202 */ /* 0x000fe20000000f00 */
[----:B------:R-:W-:Y:S01]  /*9a40*/  IMAD.MOV.U32 R4, RZ, RZ, R0 ;  /* 0x000000ffff047224 */ /* 0x000fe200078e0000 */
[----:B------:R-:W-:Y:S01]  /*9a50*/  MOV R6, R9 ;  /* 0x0000000900067202 */ /* 0x000fe20000000f00 */
[----:B------:R-:W-:-:S07]  /*9a60*/  IMAD.MOV.U32 R5, RZ, RZ, R10 ;  /* 0x000000ffff057224 */ /* 0x000fce00078e000a */
.L_x_225:
[----:B------:R-:W1:Y:S01]  /*9a70*/  S2R R14, SR_CgaCtaId ;  /* 0x00000000000e7919 */ /* 0x000e620000008800 */
[----:B------:R-:W-:Y:S02]  /*9a80*/  MOV R7, 0x400 ;  /* 0x0000040000077802 */ /* 0x000fe40000000f00 */
[----:B------:R-:W-:-:S13]  /*9a90*/  LOP3.LUT P1, RZ, R18, 0x7f, RZ, 0xc0, !PT ;  /* 0x0000007f12ff7812 */ /* 0x000fda000782c0ff */
[----:B------:R-:W2:Y:S01]  /*9aa0*/  @!P1 LDC R13, c[0x0][0x500] ;  /* 0x00014000ff0d9b82 */ /* 0x000ea20000000800 */
[----:B-1----:R-:W-:Y:S02]  /*9ab0*/  LEA R19, R14, R7, 0x18 ;  /* 0x000000070e137211 */ /* 0x002fe400078ec0ff */
[----:B------:R-:W-:-:S03]  /*9ac0*/  SHF.L.U32 R7, R5, 0x1f, RZ ;  /* 0x0000001f05077819 */ /* 0x000fc600000006ff */
[----:B------:R-:W-:-:S04]  /*9ad0*/  IMAD R14, R6, 0x8, R19 ;  /* 0x00000008060e7824 */ /* 0x000fc800078e0213 */
[----:B------:R-:W1:Y:S02]  /*9ae0*/  SYNCS.PHASECHK.TRANS64.TRYWAIT P0, [R14+URZ+0x20], R7 ;  /* 0x000020070e0075a7 */ /* 0x000e64000800017f */
[----:B-12---:R-:W-:Y:S05]  /*9af0*/  @!P0 BRA `(.L_x_223) ;  /* 0x00000014002c8947 */ /* 0x006fea0003800000 */
.L_x_259:
[----:B-1----:R-:W-:Y:S01]  /*9b00*/  PRMT R7, R11, 0x9910, RZ ;  /* 0x000099100b077816 */ /* 0x002fe200000000ff */
[----:B------:R1:W-:Y:S03]  /*9b10*/  @!P1 SYNCS.ARRIVE.TRANS64 RZ, [R14+URZ], R13 ;  /* 0x0000000d0eff99a7 */ /* 0x0003e6000800003f */
[----:B------:R-:W-:-:S13]  /*9b20*/  ISETP.NE.AND P0, PT, R7, 0x2, PT ;  /* 0x000000020700780c */ /* 0x000fda0003f05270 */
[----:B-1----:R-:W-:Y:S05]  /*9b30*/  @P0 BRA `(.L_x_224) ;  /* 0x0000000000040947 */ /* 0x002fea0003800000 */
[----:B------:R-:W-:Y:S01]  /*9b40*/  BPT.TRAP 0x1 ;  /* 0x000000040000795c */ /* 0x000fe20000300000 */
.L_x_224:
[----:B------:R-:W-:Y:S01]  /*9b50*/  R2UR UR7, R6 ;  /* 0x00000000060772ca */ /* 0x000fe200000e0000 */
[----:B------:R-:W-:Y:S01]  /*9b60*/  UIADD3 UR6, UP0, UR20, 0xf0, URZ ;  /* 0x000000f014067890 */ /* 0x000fe2000ff1e03f */
[----:B------:R-:W-:Y:S01]  /*9b70*/  R2UR UR13, R19 ;  /* 0x00000000130d72ca */ /* 0x000fe200000e0000 */
[----:B------:R-:W-:Y:S01]  /*9b80*/  UIADD3 UR24, UP1, UR20, 0x1f0, URZ ;  /* 0x000001f014187890 */ /* 0x000fe2000ff3e03f */
[----:B------:R-:W-:Y:S01]  /*9b90*/  R2UR UR9, R14 ;  /* 0x000000000e0972ca */ /* 0x000fe200000e0000 */
[----:B------:R-:W-:Y:S01]  /*9ba0*/  VIADD R6, R6, 0x1 ;  /* 0x0000000106067836 */ /* 0x000fe20000000000 */
[----:B------:R-:W-:Y:S01]  /*9bb0*/  R2UR UR11, R20 ;  /* 0x00000000140b72ca */ /* 0x000fe200000e0000 */
[----:B------:R-:W-:Y:S01]  /*9bc0*/  UIADD3.X UR25, URZ, UR21, URZ, UP1, !UPT ;  /* 0x000000153f197290 */ /* 0x000fe20008ffe43f */
[----:B------:R-:W-:Y:S01]  /*9bd0*/  R2UR UR10, R21 ;  /* 0x00000000150a72ca */ /* 0x000fe200000e0000 */
[----:B------:R-:W-:Y:S01]  /*9be0*/  UMOV UR14, 0x0 ;  /* 0x00000000000e7882 */ /* 0x000fe20000000000 */
[----:B------:R-:W-:Y:S01]  /*9bf0*/  R2UR UR12, R12 ;  /* 0x000000000c0c72ca */ /* 0x000fe200000e0000 */
[----:B------:R-:W-:Y:S01]  /*9c00*/  UMOV UR15, 0x10000000 ;  /* 0x10000000000f7882 */ /* 0x000fe20000000000 */
[----:B------:R-:W-:Y:S01]  /*9c10*/  IADD3 R4, R4, -0x1, RZ ;  /* 0xffffffff04047810 */ /* 0x000fe20007ffe0ff */
[----:B------:R-:W-:Y:S01]  /*9c20*/  USHF.L.U32 UR7, UR7, 0xe, URZ ;  /* 0x0000000e07077899 */ /* 0x000fe2000800063f */
[----:B------:R-:W-:Y:S01]  /*9c30*/  R2UR UR19, R15 ;  /* 0x000000000f1372ca */ /* 0x000fe200000e0000 */
[----:B------:R-:W-:Y:S01]  /*9c40*/  UMOV UR23, 0x30000 ;  /* 0x0003000000177882 */ /* 0x000fe20000000000 */
[----:B------:R-:W-:Y:S01]  /*9c50*/  ISETP.GT.AND P1, PT, R4, 0x1, PT ;  /* 0x000000010400780c */ /* 0x000fe20003f24270 */
[----:B------:R-:W-:Y:S01]  /*9c60*/  ULOP3.LUT UR8, UR7, 0x2000, UR22, 0xf8, !UPT ;  /* 0x0000200007087892 */ /* 0x000fe2000f8ef816 */
[----:B------:R-:W-:Y:S01]  /*9c70*/  ISETP.NE.AND P0, PT, R6, 0x4, PT ;  /* 0x000000040600780c */ /* 0x000fe20003f05270 */
[----:B------:R-:W-:-:S02]  /*9c80*/  VIADD R21, R21, 0x40 ;  /* 0x0000004015157836 */ /* 0x000fc40000000000 */
[----:B------:R-:W-:Y:S01]  /*9c90*/  ULEA UR8, UR8, UR13, 0x1 ;  /* 0x0000000d08087291 */ /* 0x000fe2000f8e083f */
[----:B------:R-:W-:Y:S01]  /*9ca0*/  SEL R14, RZ, 0x1, P0 ;  /* 0x00000001ff0e7807 */ /* 0x000fe20000000000 */
[----:B------:R-:W-:Y:S01]  /*9cb0*/  UIADD3 UR13, UR13, 0x8400, UR7 ;  /* 0x000084000d0d7890 */ /* 0x000fe2000fffe007 */
[----:B------:R-:W-:Y:S01]  /*9cc0*/  SEL R6, R6, RZ, P0 ;  /* 0x000000ff06067207 */ /* 0x000fe20000000000 */
[----:B------:R-:W-:Y:S01]  /*9cd0*/  UIADD3.X UR7, URZ, UR21, URZ, UP0, !UPT ;  /* 0x000000153f077290 */ /* 0x000fe200087fe43f */
[----:B------:R-:W-:Y:S01]  /*9ce0*/  LOP3.LUT R5, R5, R14, RZ, 0x3c, !PT ;  /* 0x0000000e05057212 */ /* 0x000fe200078e3cff */
[----:B------:R-:W-:-:S03]  /*9cf0*/  UIADD3 UR16, UR8, 0x18400, URZ ;  /* 0x0001840008107890 */ /* 0x000fc6000fffe03f */
[----:B------:R-:W-:-:S04]  /*9d00*/  UMOV UR8, UR13 ;  /* 0x0000000d00087c82 */ /* 0x000fc80008000000 */
[----:B------:R1:W-:Y:S02]  /*9d10*/  UTMALDG.3D [UR8], [UR6], desc[UR14] ;  /* 0x00000e08060075b4 */ /* 0x0003e40008011000 */
[----:B-1----:R-:W-:Y:S01]  /*9d20*/  UMOV UR8, UR16 ;  /* 0x0000001000087c82 */ /* 0x002fe20008000000 */
[----:B------:R-:W-:Y:S02]  /*9d30*/  UMOV UR11, UR19 ;  /* 0x00000013000b7c82 */ /* 0x000fe40008000000 */
[----:B------:R1:W-:Y:S02]  /*9d40*/  UTMALDG.3D.MULTICAST [UR8], [UR24], UR23, desc[UR14] ;  /* 0x00000e08180073b4 */ /* 0x0003e40008011817 */
[----:B-1----:R-:W-:Y:S05]  /*9d50*/  @P1 BRA `(.L_x_225) ;  /* 0xfffffffc00441947 */ /* 0x002fea000383ffff */
.L_x_222:
[----:B------:R-:W-:Y:S05]  /*9d60*/  BSYNC B1 ;  /* 0x0000000000017941 */ /* 0x000fea0003800000 */
.L_x_221:
[----:B------:R-:W-:Y:S01]  /*9d70*/  LOP3.LUT P1, RZ, R3, 0xff, RZ, 0xc0, !PT ;  /* 0x000000ff03ff7812 */ /* 0x000fe2000782c0ff */
[----:B------:R-:W-:Y:S01]  /*9d80*/  IMAD.IADD R9, R8, 0x1, R9 ;  /* 0x0000000108097824 */ /* 0x000fe200078e0209 */
[----:B------:R-:W-:Y:S01]  /*9d90*/  IADD3 R16, P2, R16, UR46, RZ ;  /* 0x0000002e10107c10 */ /* 0x000fe2000ff5e0ff */
[----:B------:R-:W-:Y:S01]  /*9da0*/  ULDC.64 UR6, c[0x0][0x8f8] ;  /* 0x00023e0000067ab9 */ /* 0x000fe20000000a00 */
[----:B------:R-:W-:Y:S01]  /*9db0*/  BSSY B1, `(.L_x_226) ;  /* 0x000006c000017945 */ /* 0x000fe20003800000 */
[----:B------:R-:W-:Y:S01]  /*9dc0*/  MOV R20, 0xffffffff ;  /* 0xffffffff00147802 */ /* 0x000fe20000000f00 */
[----:B------:R-:W-:Y:S01]  /*9dd0*/  IMAD.MOV.U32 R13, RZ, RZ, -0x1 ;  /* 0xffffffffff0d7424 */ /* 0x000fe200078e00ff */
[----:B------:R-:W-:Y:S01]  /*9de0*/  SHF.R.U32.HI R3, RZ, 0x2, R9 ;  /* 0x00000002ff037819 */ /* 0x000fe20000011609 */
[----:B------:R-:W-:Y:S01]  /*9df0*/  IMAD.MOV.U32 R12, RZ, RZ, -0x1 ;  /* 0xffffffffff0c7424 */ /* 0x000fe200078e00ff */
[----:B------:R-:W-:Y:S02]  /*9e00*/  ISETP.GT.U32.AND P0, PT, R9, 0x3, PT ;  /* 0x000000030900780c */ /* 0x000fe40003f04070 */
[----:B------:R-:W-:-:S02]  /*9e10*/  LOP3.LUT R3, R3, 0x1, RZ, 0xc0, !PT ;  /* 0x0000000103037812 */ /* 0x000fc400078ec0ff */
[----:B------:R-:W1:Y:S01]  /*9e20*/  @P1 S2R R5, SR_CgaCtaId ;  /* 0x0000000000051919 */ /* 0x000e620000008800 */
[----:B------:R-:W-:Y:S02]  /*9e30*/  @P1 MOV R4, 0x400 ;  /* 0x0000040000041802 */ /* 0x000fe40000000f00 */
[----:B------:R-:W-:Y:S02]  /*9e40*/  ISETP.LT.U32.AND P0, PT, R8, 0x4, P0 ;  /* 0x000000040800780c */ /* 0x000fe40000701070 */
[----:B------:R-:W-:Y:S02]  /*9e50*/  IADD3.X R17, R17, UR38, RZ, P2, !PT ;  /* 0x0000002611117c10 */ /* 0x000fe400097fe4ff */
[----:B------:R-:W-:Y:S02]  /*9e60*/  ISETP.GE.U32.AND P2, PT, R16, UR6, PT ;  /* 0x0000000610007c0c */ /* 0x000fe4000bf46070 */
[----:B------:R-:W-:Y:S02]  /*9e70*/  LOP3.LUT R9, R9, 0x3, RZ, 0xc0, !PT ;  /* 0x0000000309097812 */ /* 0x000fe400078ec0ff */
[----:B-1----:R-:W-:-:S04]  /*9e80*/  @P1 LEA R4, R5, R4, 0x18 ;  /* 0x0000000405041211 */ /* 0x002fc800078ec0ff */
[----:B------:R1:W-:Y:S01]  /*9e90*/  @P1 SYNCS.ARRIVE.TRANS64.A1T0 RZ, [R4+URZ+0x88], RZ ;  /* 0x000088ff04ff19a7 */ /* 0x0003e2000810003f */
[----:B------:R-:W-:Y:S02]  /*9ea0*/  ISETP.NE.U32.AND P1, PT, R3, 0x1, PT ;  /* 0x000000010300780c */ /* 0x000fe40003f25070 */
[----:B------:R-:W-:Y:S02]  /*9eb0*/  SEL R3, RZ, 0x1, !P0 ;  /* 0x00000001ff037807 */ /* 0x000fe40004000000 */
[----:B------:R-:W-:Y:S02]  /*9ec0*/  ISETP.GE.U32.AND.EX P0, PT, R17, UR7, PT, P2 ;  /* 0x0000000711007c0c */ /* 0x000fe4000bf06120 */
[----:B------:R-:W-:-:S04]  /*9ed0*/  ISETP.GT.U32.AND P1, PT, R8, 0x3, !P1 ;  /* 0x000000030800780c */ /* 0x000fc80004f24070 */
[----:B-1----:R-:W-:-:S04]  /*9ee0*/  SEL R4, RZ, 0x1, !P1 ;  /* 0x00000001ff047807 */ /* 0x002fc80004800000 */
[--C-:B------:R-:W-:Y:S02]  /*9ef0*/  LOP3.LUT R10, R4, R10, R3.reuse, 0x96, !PT ;  /* 0x0000000a040a7212 */ /* 0x100fe400078e9603 */
[----:B------:R-:W-:Y:S02]  /*9f00*/  PRMT R4, RZ, 0x7610, R4 ;  /* 0x00007610ff047816 */ /* 0x000fe40000000004 */
[----:B------:R-:W-:Y:S01]  /*9f10*/  PRMT R3, RZ, 0x7610, R3 ;  /* 0x00007610ff037816 */ /* 0x000fe20000000003 */
[----:B------:R-:W-:Y:S06]  /*9f20*/  @P0 BRA `(.L_x_227) ;  /* 0x0000000400500947 */ /* 0x000fec0003800000 */
[----:B------:R-:W1:Y:S01]  /*9f30*/  S2R R13, SR_CTAID.X ;  /* 0x00000000000d7919 */ /* 0x000e620000002500 */
[----:B------:R-:W-:Y:S01]  /*9f40*/  ULDC.64 UR6, c[0x0][0x8d0] ;  /* 0x0002340000067ab9 */ /* 0x000fe20000000a00 */
[----:B------:R-:W2:Y:S01]  /*9f50*/  LDC R20, c[0x0][0x144] ;  /* 0x00005100ff147b82 */ /* 0x000ea20000000800 */
[----:B------:R-:W-:Y:S01]  /*9f60*/  ISETP.NE.U32.AND P0, PT, RZ, UR6, PT ;  /* 0x00000006ff007c0c */ /* 0x000fe2000bf05070 */
[----:B------:R-:W3:Y:S01]  /*9f70*/  S2R R12, SR_CTAID.Y ;  /* 0x00000000000c7919 */ /* 0x000ee20000002600 */
[----:B------:R-:W-:Y:S01]  /*9f80*/  ULDC UR8, c[0x0][0x150] ;  /* 0x0000540000087ab9 */ /* 0x000fe20000000800 */
[----:B------:R-:W-:Y:S01]  /*9f90*/  ULDC UR9, c[0x0][0x8d8] ;  /* 0x0002360000097ab9 */ /* 0x000fe20000000800 */
[----:B------:R-:W-:Y:S02]  /*9fa0*/  ISETP.NE.AND.EX P0, PT, RZ, UR7, PT, P0 ;  /* 0x00000007ff007c0c */ /* 0x000fe4000bf05300 */
[----:B------:R-:W-:Y:S02]  /*9fb0*/  MOV R4, R16 ;  /* 0x0000001000047202 */ /* 0x000fe40000000f00 */
[----:B-1----:R-:W-:-:S05]  /*9fc0*/  I2FP.F32.U32 R5, R13 ;  /* 0x0000000d00057245 */ /* 0x002fca0000201000 */
[----:B------:R-:W-:Y:S01]  /*9fd0*/  FMUL R19, R5, UR8 ;  /* 0x0000000805137c20 */ /* 0x000fe20008400000 */
[----:B------:R-:W-:-:S03]  /*9fe0*/  IMAD.MOV.U32 R5, RZ, RZ, R17 ;  /* 0x000000ffff057224 */ /* 0x000fc600078e0011 */
[----:B---3--:R-:W-:Y:S05]  /*9ff0*/  @!P0 BRA `(.L_x_228) ;  /* 0x0000000000288947 */ /* 0x008fea0003800000 */
[----:B------:R-:W-:Y:S02]  /*a000*/  ULDC UR8, c[0x0][0x8dc] ;  /* 0x0002370000087ab9 */ /* 0x000fe40000000800 */
[----:B------:R-:W-:-:S05]  /*a010*/  IADD3 R5, P0, R16, UR8, RZ ;  /* 0x0000000810057c10 */ /* 0x000fca000ff1e0ff */
[----:B------:R-:W-:-:S04]  /*a020*/  IMAD.X R15, RZ, RZ, R17, P0 ;  /* 0x000000ffff0f7224 */ /* 0x000fc800000e0611 */
[----:B------:R-:W-:-:S04]  /*a030*/  IMAD.WIDE.U32 R6, R15, UR6, RZ ;  /* 0x000000060f067c25 */ /* 0x000fc8000f8e00ff */
[----:B------:R-:W-:-:S04]  /*a040*/  IMAD.WIDE.U32 R6, P0, R5, UR7, R6 ;  /* 0x0000000705067c25 */ /* 0x000fc8000f800006 */
[----:B------:R-:W-:-:S04]  /*a050*/  IMAD.WIDE.U32 R4, R5, UR6, RZ ;  /* 0x0000000605047c25 */ /* 0x000fc8000f8e00ff */
[----:B------:R-:W-:Y:S01]  /*a060*/  IMAD.MOV.U32 R4, RZ, RZ, R7 ;  /* 0x000000ffff047224 */ /* 0x000fe200078e0007 */
[----:B------:R-:W-:Y:S02]  /*a070*/  IADD3 RZ, P1, R5, R6, RZ ;  /* 0x0000000605ff7210 */ /* 0x000fe40007f3e0ff */
[----:B------:R-:W-:-:S03]  /*a080*/  IADD3.X R5, RZ, RZ, RZ, P0, !PT ;  /* 0x000000ffff057210 */ /* 0x000fc600007fe4ff */
[----:B------:R-:W-:-:S08]  /*a090*/  IMAD.WIDE.U32.X R4, R15, UR7, R4, P1 ;  /* 0x000000070f047c25 */ /* 0x000fd000088e0404 */
.L_x_228:
[--C-:B------:R-:W-:Y:S01]  /*a0a0*/  SHF.R.U64 R14, R4, UR9, R5.reuse ;  /* 0x00000009040e7c19 */ /* 0x100fe20008001205 */
[----:B------:R-:W1:Y:S01]  /*a0b0*/  F2I.U32.TRUNC.NTZ R19, R19 ;  /* 0x0000001300137305 */ /* 0x000e62000020f000 */
[----:B------:R-:W-:Y:S01]  /*a0c0*/  SHF.R.U32.HI R4, RZ, UR9, R5 ;  /* 0x00000009ff047c19 */ /* 0x000fe20008011605 */
[----:B------:R-:W-:Y:S01]  /*a0d0*/  ULDC.64 UR6, c[0x0][0x8c8] ;  /* 0x0002320000067ab9 */ /* 0x000fe20000000a00 */
[----:B------:R-:W-:Y:S01]  /*a0e0*/  IADD3 R7, P0, RZ, -R14, RZ ;  /* 0x8000000eff077210 */ /* 0x000fe20007f1e0ff */
[----:B------:R-:W-:Y:S01]  /*a0f0*/  ULDC.64 UR8, c[0x0][0x8e8] ;  /* 0x00023a0000087ab9 */ /* 0x000fe20000000a00 */
[----:B------:R-:W3:Y:S03]  /*a100*/  LDC R21, c[0x0][0x148] ;  /* 0x00005200ff157b82 */ /* 0x000ee60000000800 */
[----:B------:R-:W-:Y:S01]  /*a110*/  IMAD.X R4, RZ, RZ, ~R4, P0 ;  /* 0x000000ffff047224 */ /* 0x000fe200000e0e04 */
[----:B------:R-:W-:-:S03]  /*a120*/  ISETP.NE.U32.AND P0, PT, RZ, UR8, PT ;  /* 0x00000008ff007c0c */ /* 0x000fc6000bf05070 */
[----:B------:R-:W-:Y:S01]  /*a130*/  IMAD R6, R4, UR6, RZ ;  /* 0x0000000604067c24 */ /* 0x000fe2000f8e02ff */
[----:B------:R-:W-:Y:S01]  /*a140*/  ISETP.NE.AND.EX P0, PT, RZ, UR9, PT, P0 ;  /* 0x00000009ff007c0c */ /* 0x000fe2000bf05300 */
[----:B------:R-:W-:Y:S01]  /*a150*/  IMAD.WIDE.U32 R4, R7, UR6, R16 ;  /* 0x0000000607047c25 */ /* 0x000fe2000f8e0010 */
[----:B------:R-:W-:-:S03]  /*a160*/  ULDC UR6, c[0x0][0x8c0] ;  /* 0x0002300000067ab9 */ /* 0x000fc60000000800 */
[----:B------:R-:W-:Y:S01]  /*a170*/  IMAD R7, R7, UR7, R6 ;  /* 0x0000000707077c24 */ /* 0x000fe2000f8e0206 */
[----:B-1----:R-:W-:Y:S01]  /*a180*/  IADD3 R6, -R19, RZ, RZ ;  /* 0x000000ff13067210 */ /* 0x002fe20007ffe1ff */
[----:B------:R-:W-:Y:S02]  /*a190*/  ULDC UR7, c[0x0][0x154] ;  /* 0x0000550000077ab9 */ /* 0x000fe40000000800 */
[----:B------:R-:W-:Y:S02]  /*a1a0*/  IMAD.IADD R5, R5, 0x1, R7 ;  /* 0x0000000105057824 */ /* 0x000fe400078e0207 */
[----:B--2---:R-:W-:Y:S01]  /*a1b0*/  IMAD R13, R20, R6, R13 ;  /* 0x00000006140d7224 */ /* 0x004fe200078e020d */
[----:B------:R-:W-:Y:S02]  /*a1c0*/  I2FP.F32.U32 R6, R12 ;  /* 0x0000000c00067245 */ /* 0x000fe40000201000 */
[--C-:B------:R-:W-:Y:S02]  /*a1d0*/  SHF.R.U64 R15, R4, UR6, R5.reuse ;  /* 0x00000006040f7c19 */ /* 0x100fe40008001205 */
[----:B------:R-:W-:Y:S01]  /*a1e0*/  SHF.R.U32.HI R4, RZ, UR6, R5 ;  /* 0x00000006ff047c19 */ /* 0x000fe20008011605 */
[----:B------:R-:W-:Y:S01]  /*a1f0*/  FMUL R6, R6, UR7 ;  /* 0x0000000706067c20 */ /* 0x000fe20008400000 */
[----:B------:R-:W-:-:S02]  /*a200*/  ULDC UR6, c[0x0][0x8b0] ;  /* 0x00022c0000067ab9 */ /* 0x000fc40000000800 */
[--C-:B------:R-:W-:Y:S01]  /*a210*/  SHF.R.U64 R20, R15, UR6, R4.reuse ;  /* 0x000000060f147c19 */ /* 0x100fe20008001204 */
[----:B------:R1:W2:Y:S01]  /*a220*/  F2I.U32.TRUNC.NTZ R24, R6 ;  /* 0x0000000600187305 */ /* 0x0002a2000020f000 */
[----:B------:R-:W-:Y:S01]  /*a230*/  SHF.R.U32.HI R5, RZ, UR6, R4 ;  /* 0x00000006ff057c19 */ /* 0x000fe20008011604 */
[----:B------:R-:W-:-:S03]  /*a240*/  ULDC UR6, c[0x0][0x900] ;  /* 0x0002400000067ab9 */ /* 0x000fc60000000800 */
[--C-:B------:R-:W-:Y:S02]  /*a250*/  SHF.R.U64 R19, R20, UR6, R5.reuse ;  /* 0x0000000614137c19 */ /* 0x100fe40008001205 */
[----:B------:R-:W-:-:S03]  /*a260*/  SHF.R.U32.HI R23, RZ, UR6, R5 ;  /* 0x00000006ff177c19 */ /* 0x000fc60008011605 */
[----:B------:R-:W-:Y:S01]  /*a270*/  IMAD.MOV.U32 R4, RZ, RZ, R19 ;  /* 0x000000ffff047224 */ /* 0x000fe200078e0013 */
[----:B------:R-:W-:Y:S01]  /*a280*/  MOV R5, R23 ;  /* 0x0000001700057202 */ /* 0x000fe20000000f00 */
[----:B-1----:R-:W-:Y:S06]  /*a290*/  @!P0 BRA `(.L_x_229) ;  /* 0x0000000000288947 */ /* 0x002fec0003800000 */
[----:B------:R-:W-:Y:S02]  /*a2a0*/  ULDC UR6, c[0x0][0x8f4] ;  /* 0x00023d0000067ab9 */ /* 0x000fe40000000800 */
[----:B------:R-:W-:-:S05]  /*a2b0*/  IADD3 R5, P0, R19, UR6, RZ ;  /* 0x0000000613057c10 */ /* 0x000fca000ff1e0ff */
[----:B------:R-:W-:-:S04]  /*a2c0*/  IMAD.X R23, RZ, RZ, R23, P0 ;  /* 0x000000ffff177224 */ /* 0x000fc800000e0617 */
[----:B------:R-:W-:-:S04]  /*a2d0*/  IMAD.WIDE.U32 R6, R23, UR8, RZ ;  /* 0x0000000817067c25 */ /* 0x000fc8000f8e00ff */
[----:B------:R-:W-:-:S04]  /*a2e0*/  IMAD.WIDE.U32 R6, P0, R5, UR9, R6 ;  /* 0x0000000905067c25 */ /* 0x000fc8000f800006 */
[----:B------:R-:W-:Y:S01]  /*a2f0*/  IMAD.WIDE.U32 R4, R5, UR8, RZ ;  /* 0x0000000805047c25 */ /* 0x000fe2000f8e00ff */
[----:B------:R-:W-:-:S04]  /*a300*/  MOV R4, R7 ;  /* 0x0000000700047202 */ /* 0x000fc80000000f00 */
[----:B------:R-:W-:Y:S01]  /*a310*/  IADD3 RZ, P1, R5, R6, RZ ;  /* 0x0000000605ff7210 */ /* 0x000fe20007f3e0ff */
[----:B------:R-:W-:-:S04]  /*a320*/  IMAD.X R5, RZ, RZ, RZ, P0 ;  /* 0x000000ffff057224 */ /* 0x000fc800000e06ff */
[----:B------:R-:W-:-:S08]  /*a330*/  IMAD.WIDE.U32.X R4, R23, UR9, R4, P1 ;  /* 0x0000000917047c25 */ /* 0x000fd000088e0404 */
.L_x_229:
[----:B------:R-:W-:Y:S01]  /*a340*/  ISETP.NE.AND P0, PT, R2, 0x1, PT ;  /* 0x000000010200780c */ /* 0x000fe20003f05270 */
[----:B------:R-:W-:Y:S01]  /*a350*/  ULDC UR6, c[0x0][0x8f0] ;  /* 0x00023c0000067ab9 */ /* 0x000fe20000000800 */
[----:B------:R-:W-:Y:S01]  /*a360*/  LOP3.LUT R20, R20, UR17, RZ, 0xc0, !PT ;  /* 0x0000001114147c12 */ /* 0x000fe2000f8ec0ff */
[----:B--2---:R-:W-:Y:S01]  /*a370*/  IMAD.MOV R24, RZ, RZ, -R24 ;  /* 0x000000ffff187224 */ /* 0x004fe200078e0a18 */
[----:B------:R-:W-:Y:S01]  /*a380*/  SHF.R.U64 R5, R4, UR6, R5 ;  /* 0x0000000604057c19 */ /* 0x000fe20008001205 */
[----:B------:R-:W-:Y:S01]  /*a390*/  ULDC UR6, c[0x0][0x8e0] ;  /* 0x0002380000067ab9 */ /* 0x000fe20000000800 */
[----:B------:R-:W-:Y:S01]  /*a3a0*/  LOP3.LUT R6, R15, UR5, RZ, 0xc0, !PT ;  /* 0x000000050f067c12 */ /* 0x000fe2000f8ec0ff */
[----:B------:R-:W-:Y:S02]  /*a3b0*/  ULDC UR7, c[0x0][0x8b8] ;  /* 0x00022e0000077ab9 */ /* 0x000fe40000000800 */
[----:B------:R-:W-:Y:S02]  /*a3c0*/  IMAD.MOV R4, RZ, RZ, -R5 ;  /* 0x000000ffff047224 */ /* 0x000fe400078e0a05 */
[----:B------:R-:W-:-:S02]  /*a3d0*/  IMAD R20, R5, UR18, R20 ;  /* 0x0000001205147c24 */ /* 0x000fc4000f8e0214 */
[----:B---3--:R-:W-:Y:S02]  /*a3e0*/  @P0 IMAD R13, R21, R24, R12 ;  /* 0x00000018150d0224 */ /* 0x008fe400078e020c */
[----:B------:R-:W-:Y:S01]  /*a3f0*/  IMAD R19, R4, UR6, R19 ;  /* 0x0000000604137c24 */ /* 0x000fe2000f8e0213 */
[----:B------:R-:W-:Y:S01]  /*a400*/  ULDC UR6, c[0x0][0x8a8] ;  /* 0x00022a0000067ab9 */ /* 0x000fe20000000800 */
[----:B------:R-:W-:Y:S01]  /*a410*/  IMAD R20, R20, UR7, R13 ;  /* 0x0000000714147c24 */ /* 0x000fe2000f8e020d */
[----:B------:R-:W-:Y:S01]  /*a420*/  MOV R4, 0x1 ;  /* 0x0000000100047802 */ /* 0x000fe20000000f00 */
[----:B------:R-:W-:Y:S02]  /*a430*/  IMAD R19, R19, UR6, R6 ;  /* 0x0000000613137c24 */ /* 0x000fe4000f8e0206 */
[----:B------:R-:W-:-:S03]  /*a440*/  IMAD.MOV.U32 R12, RZ, RZ, R14 ;  /* 0x000000ffff0c7224 */ /* 0x000fc600078e000e */
[----:B------:R-:W-:Y:S02]  /*a450*/  SEL R13, R19, R20, !P0 ;  /* 0x00000014130d7207 */ /* 0x000fe40004000000 */
[----:B------:R-:W-:-:S07]  /*a460*/  SEL R20, R20, R19, !P0 ;  /* 0x0000001314147207 */ /* 0x000fce0004000000 */
.L_x_227:
[----:B------:R-:W-:Y:S05]  /*a470*/  BSYNC B1 ;  /* 0x0000000000017941 */ /* 0x000fea0003800000 */
.L_x_226:
[----:B------:R-:W-:-:S13]  /*a480*/  LOP3.LUT P0, RZ, R4, 0xff, RZ, 0xc0, !PT ;  /* 0x000000ff04ff7812 */ /* 0x000fda000780c0ff */
[----:B------:R-:W-:Y:S05]  /*a490*/  @P0 BRA `(.L_x_230) ;  /* 0xfffffff400400947 */ /* 0x000fea000383ffff */
[----:B------:R-:W-:Y:S05]  /*a4a0*/  BSYNC B0 ;  /* 0x0000000000007941 */ /* 0x000fea0003800000 */
.L_x_219:
[----:B------:R-:W-:-:S03]  /*a4b0*/  UMOV UR6, 0xffffffff ;  /* 0xffffffff00067882 */ /* 0x000fc60000000000 */
[----:B------:R-:W-:Y:S05]  /*a4c0*/  BRA.DIV UR6, `(.L_x_231) ;  /* 0x0000000a06cc7947 */ /* 0x000fea000b800000 */
[----:B------:R-:W-:-:S13]  /*a4d0*/  ELECT P6, URZ, PT ;  /* 0x00000000003f782f */ /* 0x000fda00038c0000 */
.L_x_262:
[----:B------:R-:W-:Y:S05]  /*a4e0*/  @!P6 BRA `(.L_x_14) ;  /* 0x0000000000a4e947 */ /* 0x000fea0003800000 */
[----:B------:R-:W-:-:S04]  /*a4f0*/  LOP3.LUT R22, R22, 0x2, RZ, 0xfc, !PT ;  /* 0x0000000216167812 */ /* 0x000fc800078efcff */
[----:B------:R-:W-:-:S13]  /*a500*/  ISETP.NE.AND P0, PT, R22, 0x3, PT ;  /* 0x000000031600780c */ /* 0x000fda0003f05270 */
[----:B------:R-:W-:Y:S05]  /*a510*/  @!P0 BRA `(.L_x_232) ;  /* 0x0000000000048947 */ /* 0x000fea0003800000 */
[----:B-1----:R-:W-:Y:S01]  /*a520*/  BPT.TRAP 0x1 ;  /* 0x000000040000795c */ /* 0x002fe20000300000 */
.L_x_232:
[----:B------:R-:W2:Y:S01]  /*a530*/  S2R R3, SR_CgaCtaId ;  /* 0x0000000000037919 */ /* 0x000ea20000008800 */
[----:B------:R-:W-:Y:S02]  /*a540*/  MOV R0, 0x400 ;  /* 0x0000040000007802 */ /* 0x000fe40000000f00 */
[----:B------:R-:W-:Y:S02]  /*a550*/  SHF.L.U32 R2, R10, 0x1f, RZ ;  /* 0x0000001f0a027819 */ /* 0x000fe400000006ff */
[----:B--2---:R-:W-:-:S05]  /*a560*/  LEA R0, R3, R0, 0x18 ;  /* 0x0000000003007211 */ /* 0x004fca00078ec0ff */
[----:B------:R-:W-:-:S05]  /*a570*/  VIADD R0, R0, 0x20 ;  /* 0x0000002000007836 */ /* 0x000fca0000000000 */
[C---:B------:R-:W-:Y:S01]  /*a580*/  LEA R5, R9.reuse, R0, 0x3 ;  /* 0x0000000009057211 */ /* 0x040fe200078e18ff */
[----:B------:R-:W-:-:S03]  /*a590*/  VIADD R9, R9, 0x1 ;  /* 0x0000000109097836 */ /* 0x000fc60000000000 */
[----:B------:R-:W2:Y:S02]  /*a5a0*/  SYNCS.PHASECHK.TRANS64.TRYWAIT P0, [R5+URZ], R2 ;  /* 0x00000002050075a7 */ /* 0x000ea4000800017f */
[----:B------:R-:W-:-:S04]  /*a5b0*/  ISETP.NE.AND P1, PT, R9, 0x4, PT ;  /* 0x000000040900780c */ /* 0x000fc80003f25270 */
[----:B------:R-:W-:Y:S02]  /*a5c0*/  SEL R3, RZ, 0x1, P1 ;  /* 0x00000001ff037807 */ /* 0x000fe40000800000 */
[----:B------:R-:W-:Y:S02]  /*a5d0*/  SEL R9, R9, RZ, P1 ;  /* 0x000000ff09097207 */ /* 0x000fe40000800000 */
[----:B------:R-:W-:-:S03]  /*a5e0*/  LOP3.LUT R10, R10, R3, RZ, 0x3c, !PT ;  /* 0x000000030a0a7212 */ /* 0x000fc600078e3cff */
[----:B------:R-:W-:Y:S01]  /*a5f0*/  IMAD R7, R9, 0x8, R0 ;  /* 0x0000000809077824 */ /* 0x000fe200078e0200 */
[----:B------:R-:W-:Y:S01]  /*a600*/  SHF.L.U32 R4, R10, 0x1f, RZ ;  /* 0x0000001f0a047819 */ /* 0x000fe200000006ff */
[----:B--2---:R-:W-:Y:S06]  /*a610*/  @!P0 BRA `(.L_x_233) ;  /* 0x0000000800988947 */ /* 0x004fec0003800000 */
.L_x_263:
[----:B------:R-:W3:Y:S01]  /*a620*/  SYNCS.PHASECHK.TRANS64.TRYWAIT P0, [R7+URZ], R4 ;  /* 0x00000004070075a7 */ /* 0x000ee2000800017f */
[----:B--2---:R-:W-:-:S04]  /*a630*/  IADD3 R2, R9, 0x1, RZ ;  /* 0x0000000109027810 */ /* 0x004fc80007ffe0ff */
[----:B------:R-:W-:-:S04]  /*a640*/  ISETP.NE.AND P1, PT, R2, 0x4, PT ;  /* 0x000000040200780c */ /* 0x000fc80003f25270 */
[----:B------:R-:W-:Y:S02]  /*a650*/  SEL R3, RZ, 0x1, P1 ;  /* 0x00000001ff037807 */ /* 0x000fe40000800000 */
[----:B------:R-:W-:Y:S02]  /*a660*/  SEL R9, R2, RZ, P1 ;  /* 0x000000ff02097207 */ /* 0x000fe40000800000 */
[----:B------:R-:W-:-:S03]  /*a670*/  LOP3.LUT R11, R10, R3, RZ, 0x3c, !PT ;  /* 0x000000030a0b7212 */ /* 0x000fc600078e3cff */
[----:B------:R-:W-:Y:S01]  /*a680*/  IMAD R6, R9, 0x8, R0 ;  /* 0x0000000809067824 */ /* 0x000fe200078e0200 */
[----:B------:R-:W-:Y:S01]  /*a690*/  SHF.L.U32 R5, R11, 0x1f, RZ ;  /* 0x0000001f0b057819 */ /* 0x000fe200000006ff */
[----:B---3--:R-:W-:Y:S06]  /*a6a0*/  @!P0 BRA `(.L_x_234) ;  /* 0x0000000800888947 */ /* 0x008fec0003800000 */
.L_x_264:
[----:B------:R-:W3:Y:S01]  /*a6b0*/  SYNCS.PHASECHK.TRANS64.TRYWAIT P0, [R6+URZ], R5 ;  /* 0x00000005060075a7 */ /* 0x000ee2000800017f */
[----:B------:R-:W-:-:S05]  /*a6c0*/  VIADD R2, R9, 0x1 ;  /* 0x0000000109027836 */ /* 0x000fca0000000000 */
[----:B------:R-:W-:-:S04]  /*a6d0*/  ISETP.NE.AND P1, PT, R2, 0x4, PT ;  /* 0x000000040200780c */ /* 0x000fc80003f25270 */
[----:B--2---:R-:W-:Y:S02]  /*a6e0*/  SEL R4, RZ, 0x1, P1 ;  /* 0x00000001ff047807 */ /* 0x004fe40000800000 */
[----:B------:R-:W-:Y:S02]  /*a6f0*/  SEL R3, R2, RZ, P1 ;  /* 0x000000ff02037207 */ /* 0x000fe40000800000 */
[----:B------:R-:W-:Y:S01]  /*a700*/  LOP3.LUT R4, R11, R4, RZ, 0x3c, !PT ;  /* 0x000000040b047212 */ /* 0x000fe200078e3cff */
[----:B---3--:R-:W-:Y:S06]  /*a710*/  @!P0 BRA `(.L_x_235) ;  /* 0x0000000800808947 */ /* 0x008fec0003800000 */
.L_x_265:
[----:B------:R-:W-:Y:S02]  /*a720*/  LEA R3, R3, R0, 0x3 ;  /* 0x0000000003037211 */ /* 0x000fe400078e18ff */
[----:B------:R-:W-:-:S07]  /*a730*/  SHF.L.U32 R0, R4, 0x1f, RZ ;  /* 0x0000001f04007819 */ /* 0x000fce00000006ff */
.L_x_236:
[----:B---3--:R3:W4:Y:S02]  /*a740*/  SYNCS.PHASECHK.TRANS64.TRYWAIT P0, [R3+URZ], R0 ;  /* 0x00000000030075a7 */ /* 0x008724000800017f */
[----:B----4-:R-:W-:Y:S05]  /*a750*/  @!P0 NANOSLEEP.SYNCS 0x989680 ;  /* 0x009896800000895d */ /* 0x010fea0003900000 */
[----:B------:R-:W4:Y:S02]  /*a760*/  @!P0 SYNCS.PHASECHK.TRANS64 P0, [R3+URZ], R0 ;  /* 0x00000000030085a7 */ /* 0x000f24000800007f */
[----:B----4-:R-:W-:Y:S05]  /*a770*/  @!P0 BRA `(.L_x_236) ;  /* 0xfffffffc00f08947 */ /* 0x010fea000383ffff */
.L_x_14:
[----:B-1----:R-:W-:Y:S05]  /*a780*/  BSYNC B6 ;  /* 0x0000000000067941 */ /* 0x002fea0003800000 */
.L_x_12:
[----:B------:R-:W-:Y:S05]  /*a790*/  EXIT ;  /* 0x000000000000794d */ /* 0x000fea0003800000 */
.L_x_27:
[----:B----4-:R4:W1:Y:S02]  /*a7a0*/  SYNCS.PHASECHK.TRANS64.TRYWAIT P1, [R3+URZ], R0 ;  /* 0x00000000030075a7 */ /* 0x010864000802017f */
[----:B-1----:R-:W-:Y:S05]  /*a7b0*/  @!P1 NANOSLEEP.SYNCS 0x989680 ;  /* 0x009896800000995d */ /* 0x002fea0003900000 */
[----:B------:R-:W1:Y:S02]  /*a7c0*/  @!P1 SYNCS.PHASECHK.TRANS64 P1, [R3+URZ], R0 ;  /* 0x00000000030095a7 */ /* 0x000e64000802007f */
[----:B-1----:R-:W-:Y:S05]  /*a7d0*/  @!P1 BRA `(.L_x_27) ;  /* 0xfffffffc00f09947 */ /* 0x002fea000383ffff */
[----:B------:R-:W-:Y:S05]  /*a7e0*/  BRA `(.L_x_26) ;  /* 0xffffff7000947947 */ /* 0x000fea000383ffff */
.L_x_32:
[----:B---3--:R-:W-:-:S04]  /*a7f0*/  IMAD.U32 R5, RZ, RZ, UR4 ;  /* 0x00000004ff057e24 */ /* 0x008fc8000f8e00ff */
[----:B------:R3:W4:Y:S03]  /*a800*/  SYNCS.PHASECHK.TRANS64.TRYWAIT P1, [R5+URZ], R4 ;  /* 0x00000004050075a7 */ /* 0x000726000802017f */
[----:B----4-:R-:W-:Y:S05]  /*a810*/  @!P1 NANOSLEEP.SYNCS 0x989680 ;  /* 0x009896800000995d */ /* 0x010fea0003900000 */
[----:B------:R-:W4:Y:S02]  /*a820*/  @!P1 SYNCS.PHASECHK.TRANS64 P1, [R5+URZ], R4 ;  /* 0x00000004050095a7 */ /* 0x000f24000802007f */
[----:B----4-:R-:W-:Y:S05]  /*a830*/  @!P1 BRA `(.L_x_32) ;  /* 0xfffffffc00ec9947 */ /* 0x010fea000383ffff */
[----:B------:R-:W-:Y:S05]  /*a840*/  BRA `(.L_x_31) ;  /* 0xffffff7400707947 */ /* 0x000fea000383ffff */
.L_x_54:
[----:B-1----:R-:W-:-:S04]  /*a850*/  IMAD.U32 R5, RZ, RZ, UR52 ;  /* 0x00000034ff057e24 */ /* 0x002fc8000f8e00ff */
[----:B------:R1:W2:Y:S03]  /*a860*/  SYNCS.PHASECHK.TRANS64.TRYWAIT P0, [R5+URZ+0x40], R4 ;  /* 0x00004004050075a7 */ /* 0x0002a6000800017f */
[----:B--2---:R-:W-:Y:S05]  /*a870*/  @!P0 NANOSLEEP.SYNCS 0x989680 ;  /* 0x009896800000895d */ /* 0x004fea0003900000 */
[----:B------:R-:W2:Y:S02]  /*a880*/  @!P0 SYNCS.PHASECHK.TRANS64 P0, [R5+URZ+0x40], R4 ;  /* 0x00004004050085a7 */ /* 0x000ea4000800007f */
[----:B--2---:R-:W-:Y:S05]  /*a890*/  @!P0 BRA `(.L_x_54) ;  /* 0xfffffffc00ec8947 */ /* 0x004fea000383ffff */
[----:B------:R-:W-:Y:S05]  /*a8a0*/  BRA `(.L_x_237) ;  /* 0xffffff8400547947 */ /* 0x000fea000383ffff */
.L_x_65:
[----:B-1----:R1:W2:Y:S02]  /*a8b0*/  SYNCS.PHASECHK.TRANS64.TRYWAIT P2, [R4+URZ+0x40], R5 ;  /* 0x00004005040075a7 */ /* 0x0022a4000804017f */
[----:B--2---:R-:W-:Y:S05]  /*a8c0*/  @!P2 NANOSLEEP.SYNCS 0x989680 ;  /* 0x009896800000a95d */ /* 0x004fea0003900000 */
[----:B------:R-:W2:Y:S02]  /*a8d0*/  @!P2 SYNCS.PHASECHK.TRANS64 P2, [R4+URZ+0x40], R5 ;  /* 0x000040050400a5a7 */ /* 0x000ea4000804007f */
[----:B--2---:R-:W-:Y:S05]  /*a8e0*/  @!P2 BRA `(.L_x_65) ;  /* 0xfffffffc00f0a947 */ /* 0x004fea000383ffff */
[----:B------:R-:W-:Y:S05]  /*a8f0*/  BRA `(.L_x_238) ;  /* 0xffffff8c00b47947 */ /* 0x000fea000383ffff */
.L_x_76:
[----:B-1----:R1:W2:Y:S02]  /*a900*/  SYNCS.PHASECHK.TRANS64.TRYWAIT P2, [R4+URZ+0x40], R5 ;  /* 0x00004005040075a7 */ /* 0x0022a4000804017f */
[----:B--2---:R-:W-:Y:S05]  /*a910*/  @!P2 NANOSLEEP.SYNCS 0x989680 ;  /* 0x009896800000a95d */ /* 0x004fea0003900000 */
[----:B------:R-:W2:Y:S02]  /*a920*/  @!P2 SYNCS.PHASECHK.TRANS64 P2, [R4+URZ+0x40], R5 ;  /* 0x000040050400a5a7 */ /* 0x000ea4000804007f */
[----:B--2---:R-:W-:Y:S05]  /*a930*/  @!P2 BRA `(.L_x_76) ;  /* 0xfffffffc00f0a947 */ /* 0x004fea000383ffff */
[----:B------:R-:W-:Y:S05]  /*a940*/  BRA `(.L_x_239) ;  /* 0xffffff9400b07947 */ /* 0x000fea000383ffff */
.L_x_87:
[----:B-1----:R1:W2:Y:S02]  /*a950*/  SYNCS.PHASECHK.TRANS64.TRYWAIT P2, [R5+URZ+0x40], R4 ;  /* 0x00004004050075a7 */ /* 0x0022a4000804017f */
[----:B--2---:R-:W-:Y:S05]  /*a960*/  @!P2 NANOSLEEP.SYNCS 0x989680 ;  /* 0x009896800000a95d */ /* 0x004fea0003900000 */
[----:B------:R-:W2:Y:S02]  /*a970*/  @!P2 SYNCS.PHASECHK.TRANS64 P2, [R5+URZ+0x40], R4 ;  /* 0x000040040500a5a7 */ /* 0x000ea4000804007f */
[----:B--2---:R-:W-:Y:S05]  /*a980*/  @!P2 BRA `(.L_x_87) ;  /* 0xfffffffc00f0a947 */ /* 0x004fea000383ffff */
[----:B------:R-:W-:Y:S05]  /*a990*/  BRA `(.L_x_240) ;  /* 0xffffff9c00b07947 */ /* 0x000fea000383ffff */
.L_x_98:
[----:B-1----:R1:W2:Y:S02]  /*a9a0*/  SYNCS.PHASECHK.TRANS64.TRYWAIT P2, [R4+URZ+0x40], R5 ;  /* 0x00004005040075a7 */ /* 0x0022a4000804017f */
[----:B--2---:R-:W-:Y:S05]  /*a9b0*/  @!P2 NANOSLEEP.SYNCS 0x989680 ;  /* 0x009896800000a95d */ /* 0x004fea0003900000 */
[----:B------:R-:W2:Y:S02]  /*a9c0*/  @!P2 SYNCS.PHASECHK.TRANS64 P2, [R4+URZ+0x40], R5 ;  /* 0x000040050400a5a7 */ /* 0x000ea4000804007f */
[----:B--2---:R-:W-:Y:S05]  /*a9d0*/  @!P2 BRA `(.L_x_98) ;  /* 0xfffffffc00f0a947 */ /* 0x004fea000383ffff */
[----:B------:R-:W-:Y:S05]  /*a9e0*/  BRA `(.L_x_241) ;  /* 0xffffffa400b07947 */ /* 0x000fea000383ffff */
.L_x_109:
[----:B-1----:R1:W2:Y:S02]  /*a9f0*/  SYNCS.PHASECHK.TRANS64.TRYWAIT P2, [R4+URZ+0x40], R5 ;  /* 0x00004005040075a7 */ /* 0x0022a4000804017f */
[----:B--2---:R-:W-:Y:S05]  /*aa00*/  @!P2 NANOSLEEP.SYNCS 0x989680 ;  /* 0x009896800000a95d */ /* 0x004fea0003900000 */
[----:B------:R-:W2:Y:S02]  /*aa10*/  @!P2 SYNCS.PHASECHK.TRANS64 P2, [R4+URZ+0x40], R5 ;  /* 0x000040050400a5a7 */ /* 0x000ea4000804007f */
[----:B--2---:R-:W-:Y:S05]  /*aa20*/  @!P2 BRA `(.L_x_109) ;  /* 0xfffffffc00f0a947 */ /* 0x004fea000383ffff */
[----:B------:R-:W-:Y:S05]  /*aa30*/  BRA `(.L_x_242) ;  /* 0xffffffac00a87947 */ /* 0x000fea000383ffff */
.L_x_120:
[----:B-1----:R1:W2:Y:S02]  /*aa40*/  SYNCS.PHASECHK.TRANS64.TRYWAIT P2, [R4+URZ+0x40], R5 ;  /* 0x00004005040075a7 */ /* 0x0022a4000804017f */
[----:B--2---:R-:W-:Y:S05]  /*aa50*/  @!P2 NANOSLEEP.SYNCS 0x989680 ;  /* 0x009896800000a95d */ /* 0x004fea0003900000 */
[----:B------:R-:W2:Y:S02]  /*aa60*/  @!P2 SYNCS.PHASECHK.TRANS64 P2, [R4+URZ+0x40], R5 ;  /* 0x000040050400a5a7 */ /* 0x000ea4000804007f */
[----:B--2---:R-:W-:Y:S05]  /*aa70*/  @!P2 BRA `(.L_x_120) ;  /* 0xfffffffc00f0a947 */ /* 0x004fea000383ffff */
[----:B------:R-:W-:Y:S05]  /*aa80*/  BRA `(.L_x_243) ;  /* 0xffffffb400a07947 */ /* 0x000fea000383ffff */
.L_x_131:
[----:B-1----:R1:W2:Y:S02]  /*aa90*/  SYNCS.PHASECHK.TRANS64.TRYWAIT P2, [R5+URZ+0x40], R40 ;  /* 0x00004028050075a7 */ /* 0x0022a4000804017f */
[----:B--2---:R-:W-:Y:S05]  /*aaa0*/  @!P2 NANOSLEEP.SYNCS 0x989680 ;  /* 0x009896800000a95d */ /* 0x004fea0003900000 */
[----:B------:R-:W2:Y:S02]  /*aab0*/  @!P2 SYNCS.PHASECHK.TRANS64 P2, [R5+URZ+0x40], R40 ;  /* 0x000040280500a5a7 */ /* 0x000ea4000804007f */
[----:B--2---:R-:W-:Y:S05]  /*aac0*/  @!P2 BRA `(.L_x_131) ;  /* 0xfffffffc00f0a947 */ /* 0x004fea000383ffff */
[----:B------:R-:W-:Y:S05]  /*aad0*/  BRA `(.L_x_244) ;  /* 0xffffffbc008c7947 */ /* 0x000fea000383ffff */
.L_x_151:
[----:B-1----:R-:W-:-:S04]  /*aae0*/  MOV R3, UR4 ;  /* 0x0000000400037c02 */ /* 0x002fc80008000f00 */
[----:B------:R1:W2:Y:S03]  /*aaf0*/  SYNCS.PHASECHK.TRANS64.TRYWAIT P0, [R3+URZ+0x88], R0 ;  /* 0x00008800030075a7 */ /* 0x0002a6000800017f */
[----:B--2---:R-:W-:Y:S05]  /*ab00*/  @!P0 NANOSLEEP.SYNCS 0x989680 ;  /* 0x009896800000895d */ /* 0x004fea0003900000 */
[----:B------:R-:W2:Y:S02]  /*ab10*/  @!P0 SYNCS.PHASECHK.TRANS64 P0, [R3+URZ+0x88], R0 ;  /* 0x00008800030085a7 */ /* 0x000ea4000800007f */
[----:B--2---:R-:W-:Y:S05]  /*ab20*/  @!P0 BRA `(.L_x_151) ;  /* 0xfffffffc00ec8947 */ /* 0x004fea000383ffff */
[----:B------:R-:W-:Y:S05]  /*ab30*/  BRA `(.L_x_150) ;  /* 0xffffffd400307947 */ /* 0x000fea000383ffff */
.L_x_160:
[----:B-1----:R-:W-:-:S04]  /*ab40*/  IMAD.U32 R5, RZ, RZ, UR13 ;  /* 0x0000000dff057e24 */ /* 0x002fc8000f8e00ff */
[----:B------:R1:W2:Y:S03]  /*ab50*/  SYNCS.PHASECHK.TRANS64.TRYWAIT P1, [R5+URZ+0x60], R4 ;  /* 0x00006004050075a7 */ /* 0x0002a6000802017f */
[----:B--2---:R-:W-:Y:S05]  /*ab60*/  @!P1 NANOSLEEP.SYNCS 0x989680 ;  /* 0x009896800000995d */ /* 0x004fea0003900000 */
[----:B------:R-:W2:Y:S02]  /*ab70*/  @!P1 SYNCS.PHASECHK.TRANS64 P1, [R5+URZ+0x60], R4 ;  /* 0x00006004050095a7 */ /* 0x000ea4000802007f */
[----:B--2---:R-:W-:Y:S05]  /*ab80*/  @!P1 BRA `(.L_x_160) ;  /* 0xfffffffc00ec9947 */ /* 0x004fea000383ffff */
[----:B------:R-:W-:Y:S05]  /*ab90*/  BRA `(.L_x_245) ;  /* 0xffffffd800187947 */ /* 0x000fea000383ffff */
.L_x_166:
[----:B-12---:R-:W-:-:S04]  /*aba0*/  IMAD.U32 R5, RZ, RZ, UR13 ;  /* 0x0000000dff057e24 */ /* 0x006fc8000f8e00ff */
[----:B------:R1:W2:Y:S03]  /*abb0*/  SYNCS.PHASECHK.TRANS64.TRYWAIT P1, [R5+URZ+0x68], R4 ;  /* 0x00006804050075a7 */ /* 0x0002a6000802017f */
[----:B--2---:R-:W-:Y:S05]  /*abc0*/  @!P1 NANOSLEEP.SYNCS 0x989680 ;  /* 0x009896800000995d */ /* 0x004fea0003900000 */
[----:B------:R-:W2:Y:S02]  /*abd0*/  @!P1 SYNCS.PHASECHK.TRANS64 P1, [R5+URZ+0x68], R4 ;  /* 0x00006804050095a7 */ /* 0x000ea4000802007f */
[----:B--2---:R-:W-:Y:S05]  /*abe0*/  @!P1 BRA `(.L_x_166) ;  /* 0xfffffffc00ec9947 */ /* 0x004fea000383ffff */
[----:B------:R-:W-:Y:S05]  /*abf0*/  BRA `(.L_x_246) ;  /* 0xffffffd800607947 */ /* 0x000fea000383ffff */
.L_x_172:
[----:B-123--:R-:W-:-:S04]  /*ac00*/  MOV R5, UR13 ;  /* 0x0000000d00057c02 */ /* 0x00efc80008000f00 */
[----:B------:R1:W2:Y:S03]  /*ac10*/  SYNCS.PHASECHK.TRANS64.TRYWAIT P1, [R5+URZ+0x70], R4 ;  /* 0x00007004050075a7 */ /* 0x0002a6000802017f */
[----:B--2---:R-:W-:Y:S05]  /*ac20*/  @!P1 NANOSLEEP.SYNCS 0x989680 ;  /* 0x009896800000995d */ /* 0x004fea0003900000 */
[----:B------:R-:W2:Y:S02]  /*ac30*/  @!P1 SYNCS.PHASECHK.TRANS64 P1, [R5+URZ+0x70], R4 ;  /* 0x00007004050095a7 */ /* 0x000ea4000802007f */
[----:B--2---:R-:W-:Y:S05]  /*ac40*/  @!P1 BRA `(.L_x_172) ;  /* 0xfffffffc00ec9947 */ /* 0x004fea000383ffff */
[----:B------:R-:W-:Y:S05]  /*ac50*/  BRA `(.L_x_247) ;  /* 0xffffffd800b07947 */ /* 0x000fea000383ffff */
.L_x_178:
[----:B-1234-:R-:W-:-:S04]  /*ac60*/  IMAD.U32 R5, RZ, RZ, UR13 ;  /* 0x0000000dff057e24 */ /* 0x01efc8000f8e00ff */
[----:B------:R1:W2:Y:S03]  /*ac70*/  SYNCS.PHASECHK.TRANS64.TRYWAIT P1, [R5+URZ+0x78], R4 ;  /* 0x00007804050075a7 */ /* 0x0002a6000802017f */
[----:B--2---:R-:W-:Y:S05]  /*ac80*/  @!P1 NANOSLEEP.SYNCS 0x989680 ;  /* 0x009896800000995d */ /* 0x004fea0003900000 */
[----:B------:R-:W2:Y:S02]  /*ac90*/  @!P1 SYNCS.PHASECHK.TRANS64 P1, [R5+URZ+0x78], R4 ;  /* 0x00007804050095a7 */ /* 0x000ea4000802007f */
[----:B--2---:R-:W-:Y:S05]  /*aca0*/  @!P1 BRA `(.L_x_178) ;  /* 0xfffffffc00ec9947 */ /* 0x004fea000383ffff */
[----:B------:R-:W-:Y:S05]  /*acb0*/  BRA `(.L_x_248) ;  /* 0xffffffdc00007947 */ /* 0x000fea000383ffff */
.L_x_184:
[----:B-1234-:R-:W-:-:S04]  /*acc0*/  IMAD.U32 R5, RZ, RZ, UR13 ;  /* 0x0000000dff057e24 */ /* 0x01efc8000f8e00ff */
[----:B------:R1:W2:Y:S03]  /*acd0*/  SYNCS.PHASECHK.TRANS64.TRYWAIT P1, [R5+URZ+0x60], R4 ;  /* 0x00006004050075a7 */ /* 0x0002a6000802017f */
[----:B--2---:R-:W-:Y:S05]  /*ace0*/  @!P1 NANOSLEEP.SYNCS 0x989680 ;  /* 0x009896800000995d */ /* 0x004fea0003900000 */
[----:B------:R-:W2:Y:S02]  /*acf0*/  @!P1 SYNCS.PHASECHK.TRANS64 P1, [R5+URZ+0x60], R4 ;  /* 0x00006004050095a7 */ /* 0x000ea4000802007f */
[----:B--2---:R-:W-:Y:S05]  /*ad00*/  @!P1 BRA `(.L_x_184) ;  /* 0xfffffffc00ec9947 */ /* 0x004fea000383ffff */
[----:B------:R-:W-:Y:S05]  /*ad10*/  BRA `(.L_x_249) ;  /* 0xffffffdc00547947 */ /* 0x000fea000383ffff */
.L_x_190:
[----:B-1234-:R-:W-:-:S04]  /*ad20*/  MOV R5, UR13 ;  /* 0x0000000d00057c02 */ /* 0x01efc80008000f00 */
[----:B------:R1:W2:Y:S03]  /*ad30*/  SYNCS.PHASECHK.TRANS64.TRYWAIT P1, [R5+URZ+0x68], R4 ;  /* 0x00006804050075a7 */ /* 0x0002a6000802017f */
[----:B--2---:R-:W-:Y:S05]  /*ad40*/  @!P1 NANOSLEEP.SYNCS 0x989680 ;  /* 0x009896800000995d */ /* 0x004fea0003900000 */
[----:B------:R-:W2:Y:S02]  /*ad50*/  @!P1 SYNCS.PHASECHK.TRANS64 P1, [R5+URZ+0x68], R4 ;  /* 0x00006804050095a7 */ /* 0x000ea4000802007f */
[----:B--2---:R-:W-:Y:S05]  /*ad60*/  @!P1 BRA `(.L_x_190) ;  /* 0xfffffffc00ec9947 */ /* 0x004fea000383ffff */
[----:B------:R-:W-:Y:S05]  /*ad70*/  BRA `(.L_x_250) ;  /* 0xffffffdc00987947 */ /* 0x000fea000383ffff */
.L_x_196:
[----:B-1234-:R-:W-:-:S04]  /*ad80*/  IMAD.U32 R5, RZ, RZ, UR13 ;  /* 0x0000000dff057e24 */ /* 0x01efc8000f8e00ff */
[----:B------:R1:W2:Y:S03]  /*ad90*/  SYNCS.PHASECHK.TRANS64.TRYWAIT P1, [R5+URZ+0x70], R4 ;  /* 0x00007004050075a7 */ /* 0x0002a6000802017f */
[----:B--2---:R-:W-:Y:S05]  /*ada0*/  @!P1 NANOSLEEP.SYNCS 0x989680 ;  /* 0x009896800000995d */ /* 0x004fea0003900000 */
[----:B------:R-:W2:Y:S02]  /*adb0*/  @!P1 SYNCS.PHASECHK.TRANS64 P1, [R5+URZ+0x70], R4 ;  /* 0x00007004050095a7 */ /* 0x000ea4000802007f */
[----:B--2---:R-:W-:Y:S05]  /*adc0*/  @!P1 BRA `(.L_x_196) ;  /* 0xfffffffc00ec9947 */ /* 0x004fea000383ffff */
[----:B------:R-:W-:Y:S05]  /*add0*/  BRA `(.L_x_251) ;  /* 0xffffffdc00dc7947 */ /* 0x000fea000383ffff */
.L_x_202:
[----:B-1234-:R-:W-:-:S04]  /*ade0*/  IMAD.U32 R5, RZ, RZ, UR13 ;  /* 0x0000000dff057e24 */ /* 0x01efc8000f8e00ff */
[----:B------:R1:W2:Y:S03]  /*adf0*/  SYNCS.PHASECHK.TRANS64.TRYWAIT P1, [R5+URZ+0x78], R4 ;  /* 0x00007804050075a7 */ /* 0x0002a6000802017f */
[----:B--2---:R-:W-:Y:S05]  /*ae00*/  @!P1 NANOSLEEP.SYNCS 0x989680 ;  /* 0x009896800000995d */ /* 0x004fea0003900000 */
[----:B------:R-:W2:Y:S02]  /*ae10*/  @!P1 SYNCS.PHASECHK.TRANS64 P1, [R5+URZ+0x78], R4 ;  /* 0x00007804050095a7 */ /* 0x000ea4000802007f */
[----:B--2---:R-:W-:Y:S05]  /*ae20*/  @!P1 BRA `(.L_x_202) ;  /* 0xfffffffc00ec9947 */ /* 0x004fea000383ffff */
[----:B------:R-:W-:Y:S05]  /*ae30*/  BRA `(.L_x_252) ;  /* 0xffffffe000207947 */ /* 0x000fea000383ffff */
.L_x_212:
[----:B------:R1:W1:Y:S02]  /*ae40*/  SYNCS.PHASECHK.TRANS64.TRYWAIT P0, [R0+URZ+0x60], R3 ;  /* 0x00006003000075a7 */ /* 0x000264000800017f */
[----:B-1----:R-:W-:Y:S05]  /*ae50*/  @!P0 NANOSLEEP.SYNCS 0x989680 ;  /* 0x009896800000895d */ /* 0x002fea0003900000 */
[----:B------:R-:W1:Y:S02]  /*ae60*/  @!P0 SYNCS.PHASECHK.TRANS64 P0, [R0+URZ+0x60], R3 ;  /* 0x00006003000085a7 */ /* 0x000e64000800007f */
[----:B-1----:R-:W-:Y:S05]  /*ae70*/  @!P0 BRA `(.L_x_212) ;  /* 0xfffffffc00f08947 */ /* 0x002fea000383ffff */
[----:B------:R-:W-:Y:S05]  /*ae80*/  BRA `(.L_x_253) ;  /* 0xffffffe800107947 */ /* 0x000fea000383ffff */
.L_x_214:
[----:B------:R1:W1:Y:S02]  /*ae90*/  SYNCS.PHASECHK.TRANS64.TRYWAIT P0, [R0+URZ+0x68], R3 ;  /* 0x00006803000075a7 */ /* 0x000264000800017f */
[----:B-1----:R-:W-:Y:S05]  /*aea0*/  @!P0 NANOSLEEP.SYNCS 0x989680 ;  /* 0x009896800000895d */ /* 0x002fea0003900000 */
[----:B------:R-:W1:Y:S02]  /*aeb0*/  @!P0 SYNCS.PHASECHK.TRANS64 P0, [R0+URZ+0x68], R3 ;  /* 0x00006803000085a7 */ /* 0x000e64000800007f */
[----:B-1----:R-:W-:Y:S05]  /*aec0*/  @!P0 BRA `(.L_x_214) ;  /* 0xfffffffc00f08947 */ /* 0x002fea000383ffff */
[----:B------:R-:W-:Y:S05]  /*aed0*/  BRA `(.L_x_254) ;  /* 0xffffffe8000c7947 */ /* 0x000fea000383ffff */
.L_x_216:
[----:B------:R1:W1:Y:S02]  /*aee0*/  SYNCS.PHASECHK.TRANS64.TRYWAIT P0, [R0+URZ+0x70], R3 ;  /* 0x00007003000075a7 */ /* 0x000264000800017f */
[----:B-1----:R-:W-:Y:S05]  /*aef0*/  @!P0 NANOSLEEP.SYNCS 0x989680 ;  /* 0x009896800000895d */ /* 0x002fea0003900000 */
[----:B------:R-:W1:Y:S02]  /*af00*/  @!P0 SYNCS.PHASECHK.TRANS64 P0, [R0+URZ+0x70], R3 ;  /* 0x00007003000085a7 */ /* 0x000e64000800007f */
[----:B-1----:R-:W-:Y:S05]  /*af10*/  @!P0 BRA `(.L_x_216) ;  /* 0xfffffffc00f08947 */ /* 0x002fea000383ffff */
[----:B------:R-:W-:Y:S05]  /*af20*/  BRA `(.L_x_255) ;  /* 0xffffffe800087947 */ /* 0x000fea000383ffff */
.L_x_220:
[----:B------:R-:W-:Y:S01]  /*af30*/  BSSY B1, `(.L_x_256) ;  /* 0x0000006000017945 */ /* 0x000fe20003800000 */
[----:B------:R-:W-:-:S07]  /*af40*/  MOV R15, 0xffffffff ;  /* 0xffffffff000f7802 */ /* 0x000fce0000000f00 */
[----:B------:R-:W-:Y:S05]  /*af50*/  WARPSYNC.COLLECTIVE R15, `(.L_x_257) ;  /* 0x000000000f0c7348 */ /* 0x000fea0003c00000 */
[----:B------:R-:W-:Y:S02]  /*af60*/  ELECT P6, UR62, PT ;  /* 0x00000000003e782f */ /* 0x000fe400038c0000 */
[----:B------:R-:W-:Y:S01]  /*af70*/  MOV R14, UR62 ;  /* 0x0000003e000e7c02 */ /* 0x000fe20008000f00 */
[----:B------:R-:W-:Y:S10]  /*af80*/  ENDCOLLECTIVE ;  /* 0x000000000000791b */ /* 0x000ff40003800000 */
.L_x_257:
[----:B------:R-:W-:Y:S05]  /*af90*/  BSYNC B1 ;  /* 0x0000000000017941 */ /* 0x000fea0003800000 */
.L_x_256:
[----:B------:R-:W-:Y:S05]  /*afa0*/  BRA `(.L_x_258) ;  /* 0xffffffe800887947 */ /* 0x000fea000383ffff */
.L_x_223:
[----:B-1----:R1:W2:Y:S02]  /*afb0*/  SYNCS.PHASECHK.TRANS64.TRYWAIT P0, [R14+URZ+0x20], R7 ;  /* 0x000020070e0075a7 */ /* 0x0022a4000800017f */
[----:B--2---:R-:W-:Y:S05]  /*afc0*/  @!P0 NANOSLEEP.SYNCS 0x989680 ;  /* 0x009896800000895d */ /* 0x004fea0003900000 */
[----:B------:R-:W2:Y:S02]  /*afd0*/  @!P0 SYNCS.PHASECHK.TRANS64 P0, [R14+URZ+0x20], R7 ;  /* 0x000020070e0085a7 */ /* 0x000ea4000800007f */
[----:B--2---:R-:W-:Y:S05]  /*afe0*/  @!P0 BRA `(.L_x_223) ;  /* 0xfffffffc00f08947 */ /* 0x004fea000383ffff */
[----:B------:R-:W-:Y:S05]  /*aff0*/  BRA `(.L_x_259) ;  /* 0xffffffe800c07947 */ /* 0x000fea000383ffff */
.L_x_231:
[----:B------:R-:W-:Y:S01]  /*b000*/  BSSY B0, `(.L_x_260) ;  /* 0x0000006000007945 */ /* 0x000fe20003800000 */
[----:B------:R-:W-:-:S07]  /*b010*/  IMAD.MOV.U32 R15, RZ, RZ, -0x1 ;  /* 0xffffffffff0f7424 */ /* 0x000fce00078e00ff */
[----:B-1----:R-:W-:Y:S05]  /*b020*/  WARPSYNC.COLLECTIVE R15, `(.L_x_261) ;  /* 0x000000000f0c7348 */ /* 0x002fea0003c00000 */
[----:B------:R-:W-:Y:S02]  /*b030*/  ELECT P6, UR62, PT ;  /* 0x00000000003e782f */ /* 0x000fe400038c0000 */
[----:B------:R-:W-:Y:S01]  /*b040*/  MOV R14, UR62 ;  /* 0x0000003e000e7c02 */ /* 0x000fe20008000f00 */
[----:B-1----:R-:W-:Y:S10]  /*b050*/  ENDCOLLECTIVE ;  /* 0x000000000000791b */ /* 0x002ff40003800000 */
.L_x_261:
[----:B------:R-:W-:Y:S05]  /*b060*/  BSYNC B0 ;  /* 0x0000000000007941 */ /* 0x000fea0003800000 */
.L_x_260:
[----:B------:R-:W-:Y:S05]  /*b070*/  BRA `(.L_x_262) ;  /* 0xfffffff400187947 */ /* 0x000fea000383ffff */
.L_x_233:
[----:B--2---:R2:W3:Y:S02]  /*b080*/  SYNCS.PHASECHK.TRANS64.TRYWAIT P0, [R5+URZ], R2 ;  /* 0x00000002050075a7 */ /* 0x0044e4000800017f */
[----:B---3--:R-:W-:Y:S05]  /*b090*/  @!P0 NANOSLEEP.SYNCS 0x989680 ;  /* 0x009896800000895d */ /* 0x008fea0003900000 */
[----:B------:R-:W3:Y:S02]  /*b0a0*/  @!P0 SYNCS.PHASECHK.TRANS64 P0, [R5+URZ], R2 ;  /* 0x00000002050085a7 */ /* 0x000ee4000800007f */
[----:B---3--:R-:W-:Y:S05]  /*b0b0*/  @!P0 BRA `(.L_x_233) ;  /* 0xfffffffc00f08947 */ /* 0x008fea000383ffff */
[----:B------:R-:W-:Y:S05]  /*b0c0*/  BRA `(.L_x_263) ;  /* 0xfffffff400547947 */ /* 0x000fea000383ffff */
.L_x_234:
[----:B--2---:R2:W3:Y:S02]  /*b0d0*/  SYNCS.PHASECHK.TRANS64.TRYWAIT P0, [R7+URZ], R4 ;  /* 0x00000004070075a7 */ /* 0x0044e4000800017f */
[----:B---3--:R-:W-:Y:S05]  /*b0e0*/  @!P0 NANOSLEEP.SYNCS 0x989680 ;  /* 0x009896800000895d */ /* 0x008fea0003900000 */
[----:B------:R-:W3:Y:S02]  /*b0f0*/  @!P0 SYNCS.PHASECHK.TRANS64 P0, [R7+URZ], R4 ;  /* 0x00000004070085a7 */ /* 0x000ee4000800007f */
[----:B---3--:R-:W-:Y:S05]  /*b100*/  @!P0 BRA `(.L_x_234) ;  /* 0xfffffffc00f08947 */ /* 0x008fea000383ffff */
[----:B------:R-:W-:Y:S05]  /*b110*/  BRA `(.L_x_264) ;  /* 0xfffffff400647947 */ /* 0x000fea000383ffff */
.L_x_235:
[----:B--2---:R2:W3:Y:S02]  /*b120*/  SYNCS.PHASECHK.TRANS64.TRYWAIT P0, [R6+URZ], R5 ;  /* 0x00000005060075a7 */ /* 0x0044e4000800017f */
[----:B---3--:R-:W-:Y:S05]  /*b130*/  @!P0 NANOSLEEP.SYNCS 0x989680 ;  /* 0x009896800000895d */ /* 0x008fea0003900000 */
[----:B------:R-:W3:Y:S02]  /*b140*/  @!P0 SYNCS.PHASECHK.TRANS64 P0, [R6+URZ], R5 ;  /* 0x00000005060085a7 */ /* 0x000ee4000800007f */
[----:B---3--:R-:W-:Y:S05]  /*b150*/  @!P0 BRA `(.L_x_235) ;  /* 0xfffffffc00f08947 */ /* 0x008fea000383ffff */
[----:B------:R-:W-:Y:S05]  /*b160*/  BRA `(.L_x_265) ;  /* 0xfffffff4006c7947 */ /* 0x000fea000383ffff */
.L_x_266:
[----:B------:R-:W-:-:S00]  /*b170*/  BRA `(.L_x_266) ;  /* 0xfffffffc00fc7947 */ /* 0x000fc0000383ffff */
[----:B------:R-:W-:-:S00]  /*b180*/  NOP ;  /* 0x0000000000007918 */ /* 0x000fc00000000000 */
[----:B------:R-:W-:-:S00]  /*b190*/  NOP ;  /* 0x0000000000007918 */ /* 0x000fc00000000000 */
[----:B------:R-:W-:-:S00]  /*b1a0*/  NOP ;  /* 0x0000000000007918 */ /* 0x000fc00000000000 */
[----:B------:R-:W-:-:S00]  /*b1b0*/  NOP ;  /* 0x0000000000007918 */ /* 0x000fc00000000000 */
[----:B------:R-:W-:-:S00]  /*b1c0*/  NOP ;  /* 0x0000000000007918 */ /* 0x000fc00000000000 */
[----:B------:R-:W-:-:S00]  /*b1d0*/  NOP ;  /* 0x0000000000007918 */ /* 0x000fc00000000000 */
[----:B------:R-:W-:-:S00]  /*b1e0*/  NOP ;  /* 0x0000000000007918 */ /* 0x000fc00000000000 */
[----:B------:R-:W-:-:S00]  /*b1f0*/  NOP ;  /* 0x0000000000007918 */ /* 0x000fc00000000000 */
.L_x_267:


//--------------------- .nv.global.init           --------------------------
	.section	.nv.global.init,"aw",@progbits
.nv.global.init:
	.type		$str$22,@object
	.size		$str$22,($str$26 - $str$22)
$str$22:
        /*0000*/ 	.byte	0x6b, 0x5f, 0x74, 0x69, 0x6c, 0x65, 0x5f, 0x63, 0x6f, 0x75, 0x6e, 0x74, 0x20, 0x3e, 0x3d, 0x20
        /*0010*/ 	.byte	0x31, 0x00
	.type		$str$26,@object
	.size		$str$26,($str$27 - $str$26)
$str$26:
        /*0012*/ 	.byte	0x28, 0x61, 0x64, 0x64, 0x72, 0x65, 0x73, 0x73, 0x20, 0x26, 0x20, 0x6d, 0x61, 0x73, 0x6b, 0x29
        /*0022*/ 	.byte	0x20, 0x3d, 0x3d, 0x20, 0x30, 0x00
	.type		$str$27,@object
	.size		$str$27,($str$23 - $str$27)
$str$27:
        /*0028*/ 	.byte	0x2f, 0x74, 0x6d, 0x70, 0x2f, 0x63, 0x75, 0x74, 0x6c, 0x61, 0x73, 0x73, 0x5f, 0x73, 0x77, 0x65
        /*0038*/ 	.byte	0x65, 0x70, 0x5f, 0x73, 0x72, 0x63, 0x2f, 0x69, 0x6e, 0x63, 0x6c, 0x75, 0x64, 0x65, 0x2f, 0x63
        /*0048*/ 	.byte	0x75, 0x74, 0x65, 0x2f, 0x70, 0x6f, 0x69, 0x6e, 0x74, 0x65, 0x72, 0x5f, 0x66, 0x6c, 0x61, 0x67
        /*0058*/ 	.byte	0x67, 0x65, 0x64, 0x2e, 0x68, 0x70, 0x70, 0x00
	.type		$str$23,@object
	.size		$str$23,(__unnamed_2 - $str$23)
$str$23:
        /*0060*/ 	.byte	0x2f, 0x74, 0x6d, 0x70, 0x2f, 0x63, 0x75, 0x74, 0x6c, 0x61, 0x73, 0x73, 0x5f, 0x73, 0x77, 0x65
        /*0070*/ 	.byte	0x65, 0x70, 0x5f, 0x73, 0x72, 0x63, 0x2f, 0x69, 0x6e, 0x63, 0x6c, 0x75, 0x64, 0x65, 0x2f, 0x63
        /*0080*/ 	.byte	0x75, 0x74, 0x6c, 0x61, 0x73, 0x73, 0x2f, 0x67, 0x65, 0x6d, 0x6d, 0x2f, 0x63, 0x6f, 0x6c, 0x6c
        /*0090*/ 	.byte	0x65, 0x63, 0x74, 0x69, 0x76, 0x65, 0x2f, 0x73, 0x6d, 0x39, 0x30, 0x5f, 0x6d, 0x6d, 0x61, 0x5f
        /*00a0*/ 	.byte	0x74, 0x6d, 0x61, 0x5f, 0x67, 0x6d, 0x6d, 0x61, 0x5f, 0x73, 0x73, 0x5f, 0x77, 0x61, 0x72, 0x70
        /*00b0*/ 	.byte	0x73, 0x70, 0x65, 0x63, 0x69, 0x61, 0x6c, 0x69, 0x7a, 0x65, 0x64, 0x2e, 0x68, 0x70, 0x70, 0x00
	.type		__unnamed_2,@object
	.size		__unnamed_2,(__unnamed_1 - __unnamed_2)
__unnamed_2:
        /*00c0*/ 	.byte	0x61, 0x75, 0x74, 0x6f, 0x20, 0x63, 0x75, 0x74, 0x65, 0x3a, 0x3a, 0x61, 0x73, 0x5f, 0x70, 0x6f
        /* <DEDUP_REMOVED lines=27> */
        /*0280*/ 	.byte	0x3c, 0x34, 0x30, 0x39, 0x36, 0x3e, 0x3e, 0x3e, 0x3e, 0x3e, 0x5d, 0x00
	.type		__unnamed_1,@object
	.size		__unnamed_1,(.L_0 - __unnamed_1)
__unnamed_1:
        /* <DEDUP_REMOVED lines=182> */
.L_0:


//--------------------- .nv.shared._ZN7cutlass13device_kernelINS_4gemm6kernel13GemmUniversalIN4cute5tupleIJiiiiEEENS1_10collective13CollectiveMmaINS1_34MainloopSm90TmaGmmaWarpSpecializedILi4ENS5_IJNS4_1CILi2EEENSA_ILi1EEESC_EEENS1_35KernelTmaWarpSpecializedCooperativeEEENS5_IJNSA_ILi128EEENSA_ILi256EEENSA_ILi64EEEEEENS_10bfloat16_tENS5_IJlSC_lEEESK_SL_NS4_8TiledMMAINS4_8MMA_AtomIJNS4_4SM904GMMA28MMA_64x256x16_F32BF16BF16_SSILNSP_5MajorE0ELSR_0ELNSP_7ScaleInE1ELSS_1EEEEEENS4_6LayoutISD_NS5_IJSC_NSA_ILi0EEESW_EEEEENS5_IJNS4_10UnderscoreESZ_SZ_EEEEENS4_13SM90_TMA_LOADENS4_14ComposedLayoutINS4_7SwizzleILi3ELi4ELi3EEENS4_18smem_ptr_flag_bitsILi16EEENSV_INS5_IJNSA_ILi8EEESI_EEENS5_IJSI_SC_EEEEEEEvNS4_8identityENS4_23SM90_TMA_LOAD_MULTICASTES1C_vS1D_EENS_8epilogue10collective18CollectiveEpilogueINS1G_22Sm90TmaWarpSpecializedILi4ELi2ELi16ELb1ELb0EEEJSJ_NS5_IJSG_NSA_ILi32EEEEEESK_SL_SK_SL_NS1G_6fusion15FusionCallbacksIS1K_NS1N_23LinCombPerRowBiasEltActINS1G_6thread4ReLuESK_fSK_SK_fLi8ELNS_15FloatRoundStyleE2EEESJ_S1M_JEEES12_NS13_INS14_ILi2ELi4ELi3EEES17_NSV_INS5_IJS18_S1L_EEENS5_IJS1L_SC_EEEEEEENS4_17SM75_U32x4_LDSM_NENS4_14SM90_TMA_STOREES1Z_NS4_17SM90_U32x4_STSM_NENS4_9Copy_AtomIJS22_NS_6half_tEEEEvEEEvvEEEEvNT_6ParamsE --------------------------
	.section	.nv.shared._ZN7cutlass13device_kernelINS_4gemm6kernel13GemmUniversalIN4cute5tupleIJiiiiEEENS1_10collective13CollectiveMmaINS1_34MainloopSm90TmaGmmaWarpSpecializedILi4ENS5_IJNS4_1CILi2EEENSA_ILi1EEESC_EEENS1_35KernelTmaWarpSpecializedCooperativeEEENS5_IJNSA_ILi128EEENSA_ILi256EEENSA_ILi64EEEEEENS_10bfloat16_tENS5_IJlSC_lEEESK_SL_NS4_8TiledMMAINS4_8MMA_AtomIJNS4_4SM904GMMA28MMA_64x256x16_F32BF16BF16_SSILNSP_5MajorE0ELSR_0ELNSP_7ScaleInE1ELSS_1EEEEEENS4_6LayoutISD_NS5_IJSC_NSA_ILi0EEESW_EEEEENS5_IJNS4_10UnderscoreESZ_SZ_EEEEENS4_13SM90_TMA_LOADENS4_14ComposedLayoutINS4_7SwizzleILi3ELi4ELi3EEENS4_18smem_ptr_flag_bitsILi16EEENSV_INS5_IJNSA_ILi8EEESI_EEENS5_IJSI_SC_EEEEEEEvNS4_8identityENS4_23SM90_TMA_LOAD_MULTICASTES1C_vS1D_EENS_8epilogue10collective18CollectiveEpilogueINS1G_22Sm90TmaWarpSpecializedILi4ELi2ELi16ELb1ELb0EEEJSJ_NS5_IJSG_NSA_ILi32EEEEEESK_SL_SK_SL_NS1G_6fusion15FusionCallbacksIS1K_NS1N_23LinCombPerRowBiasEltActINS1G_6thread4ReLuESK_fSK_SK_fLi8ELNS_15FloatRoundStyleE2EEESJ_S1M_JEEES12_NS13_INS14_ILi2ELi4ELi3EEES17_NSV_INS5_IJS18_S1L_EEENS5_IJS1L_SC_EEEEEEENS4_17SM75_U32x4_LDSM_NENS4_14SM90_TMA_STOREES1Z_NS4_17SM90_U32x4_STSM_NENS4_9Copy_AtomIJS22_NS_6half_tEEEEvEEEvvEEEEvNT_6ParamsE,"aw",@nobits
	.sectionflags	@""
	.align	16
	.zero		1024


//--------------------- .nv.shared.reserved.0     --------------------------
	.section	.nv.shared.reserved.0,"aw",@nobits
	.weak		__nv_reservedSMEM_offset_0_alias
	.size		__nv_reservedSMEM_offset_0_alias, 0, 0
	.other		__nv_reservedSMEM_offset_0_alias,@"STO_CUDA_RESERVED_SHARED STV_DEFAULT"
__nv_reservedSMEM_offset_0_alias:
	.zero		0


//--------------------- .nv.global                --------------------------
	.section	.nv.global,"aw",@nobits
.nv.global:
	.type		_ZN39_INTERNAL_4108b876_4_k_cu_b706b53c_27444cute1_E,@object
	.size		_ZN39_INTERNAL_4108b876_4_k_cu_b706b53c_27444cute1_E,(_ZN39_INTERNAL_4108b876_4_k_cu_b706b53c_27444cuda3std3__45__cpo6cbeginE - _ZN39_INTERNAL_4108b876_4_k_cu_b706b53c_27444cute1_E)
_ZN39_INTERNAL_4108b876_4_k_cu_b706b53c_27444cute1_E:
	.zero		1
	.type		_ZN39_INTERNAL_4108b876_4_k_cu_b706b53c_27444cuda3std3__45__cpo6cbeginE,@object
	.size		_ZN39_INTERNAL_4108b876_4_k_cu_b706b53c_27444cuda3std3__45__cpo6cbeginE,(_ZN39_INTERNAL_4108b876_4_k_cu_b706b53c_27444cuda3std3__48in_placeE - _ZN39_INTERNAL_4108b876_4_k_cu_b706b53c_27444cuda3std3__45__cpo6cbeginE)
_ZN39_INTERNAL_4108b876_4_k_cu_b706b53c_27444cuda3std3__45__cpo6cbeginE:
	.zero		1
	.type		_ZN39_INTERNAL_4108b876_4_k_cu_b706b53c_27444cuda3std3__48in_placeE,@object
	.size		_ZN39_INTERNAL_4108b876_4_k_cu_b706b53c_27444cuda3std3__48in_placeE,(_ZN39_INTERNAL_4108b876_4_k_cu_b706b53c_27444cuda3std6ranges3__45__cpo9iter_moveE - _ZN39_INTERNAL_4108b876_4_k_cu_b706b53c_27444cuda3std3__48in_placeE)
_ZN39_INTERNAL_4108b876_4_k_cu_b706b53c_27444cuda3std3__48in_placeE:
	.zero		1
	.type		_ZN39_INTERNAL_4108b876_4_k_cu_b706b53c_27444cuda3std6ranges3__45__cpo9iter_moveE,@object
	.size		_ZN39_INTERNAL_4108b876_4_k_cu_b706b53c_27444cuda3std6ranges3__45__cpo9iter_moveE,(_ZN39_INTERNAL_4108b876_4_k_cu_b706b53c_27444cuda3std3__45__cpo5beginE - _ZN39_INTERNAL_4108b876_4_k_cu_b706b53c_27444cuda3std6ranges3__45__cpo9iter_moveE)
_ZN39_INTERNAL_4108b876_4_k_cu_b706b53c_27444cuda3std6ranges3__45__cpo9iter_moveE:
	.zero		1
	.type		_ZN39_INTERNAL_4108b876_4_k_cu_b706b53c_27444cuda3std3__45__cpo5beginE,@object
	.size		_ZN39_INTERNAL_4108b876_4_k_cu_b706b53c_27444cuda3std3__45__cpo5beginE,(_ZN39_INTERNAL_4108b876_4_k_cu_b706b53c_27444cuda3std3__441_GLOBAL__N__4108b876_4_k_cu_b706b53c_27446ignoreE - _ZN39_INTERNAL_4108b876_4_k_cu_b706b53c_27444cuda3std3__45__cpo5beginE)
_ZN39_INTERNAL_4108b876_4_k_cu_b706b53c_27444cuda3std3__45__cpo5beginE:
	.zero		1
	.type		_ZN39_INTERNAL_4108b876_4_k_cu_b706b53c_27444cuda3std3__441_GLOBAL__N__4108b876_4_k_cu_b706b53c_27446ignoreE,@object
	.size		_ZN39_INTERNAL_4108b876_4_k_cu_b706b53c_27444cuda3std3__441_GLOBAL__N__4108b876_4_k_cu_b706b53c_27446ignoreE,(_ZN39_INTERNAL_4108b876_4_k_cu_b706b53c_27444cute7productE - _ZN39_INTERNAL_4108b876_4_k_cu_b706b53c_27444cuda3std3__441_GLOBAL__N__4108b876_4_k_cu_b706b53c_27446ignoreE)
_ZN39_INTERNAL_4108b876_4_k_cu_b706b53c_27444cuda3std3__441_GLOBAL__N__4108b876_4_k_cu_b706b53c_27446ignoreE:
	.zero		1
	.type		_ZN39_INTERNAL_4108b876_4_k_cu_b706b53c_27444cute7productE,@object
	.size		_ZN39_INTERNAL_4108b876_4_k_cu_b706b53c_27444cute7productE,(_ZN39_INTERNAL_4108b876_4_k_cu_b706b53c_27444cuda3std3__45__cpo3endE - _ZN39_INTERNAL_4108b876_4_k_cu_b706b53c_27444cute7productE)
_ZN39_INTERNAL_4108b876_4_k_cu_b706b53c_27444cute7productE:
	.zero		1
	.type		_ZN39_INTERNAL_4108b876_4_k_cu_b706b53c_27444cuda3std3__45__cpo3endE,@object
	.size		_ZN39_INTERNAL_4108b876_4_k_cu_b706b53c_27444cuda3std3__45__cpo3endE,(_ZN39_INTERNAL_4108b876_4_k_cu_b706b53c_27444cuda3std3__419piecewise_constructE - _ZN39_INTERNAL_4108b876_4_k_cu_b706b53c_27444cuda3std3__45__cpo3endE)
_ZN39_INTERNAL_4108b876_4_k_cu_b706b53c_27444cuda3std3__45__cpo3endE:
	.zero		1
	.type		_ZN39_INTERNAL_4108b876_4_k_cu_b706b53c_27444cuda3std3__419piecewise_constructE,@object
	.size		_ZN39_INTERNAL_4108b876_4_k_cu_b706b53c_27444cuda3std3__419piecewise_constructE,(_ZN39_INTERNAL_4108b876_4_k_cu_b706b53c_27444cuda3std3__45__cpo4cendE - _ZN39_INTERNAL_4108b876_4_k_cu_b706b53c_27444cuda3std3__419piecewise_constructE)
_ZN39_INTERNAL_4108b876_4_k_cu_b706b53c_27444cuda3std3__419piecewise_constructE:
	.zero		1
	.type		_ZN39_INTERNAL_4108b876_4_k_cu_b706b53c_27444cuda3std3__45__cpo4cendE,@object
	.size		_ZN39_INTERNAL_4108b876_4_k_cu_b706b53c_27444cuda3std3__45__cpo4cendE,(_ZN39_INTERNAL_4108b876_4_k_cu_b706b53c_27444cuda3std6ranges3__45__cpo4swapE - _ZN39_INTERNAL_4108b876_4_k_cu_b706b53c_27444cuda3std3__45__cpo4cendE)
_ZN39_INTERNAL_4108b876_4_k_cu_b706b53c_27444cuda3std3__45__cpo4cendE:
	.zero		1
	.type		_ZN39_INTERNAL_4108b876_4_k_cu_b706b53c_27444cuda3std6ranges3__45__cpo4swapE,@object
	.size		_ZN39_INTERNAL_4108b876_4_k_cu_b706b53c_27444cuda3std6ranges3__45__cpo4swapE,(.L_9 - _ZN39_INTERNAL_4108b876_4_k_cu_b706b53c_27444cuda3std6ranges3__45__cpo4swapE)
_ZN39_INTERNAL_4108b876_4_k_cu_b706b53c_27444cuda3std6ranges3__45__cpo4swapE:
	.zero		1
.L_9:


//--------------------- .nv.constant0._ZN7cutlass13device_kernelINS_4gemm6kernel13GemmUniversalIN4cute5tupleIJiiiiEEENS1_10collective13CollectiveMmaINS1_34MainloopSm90TmaGmmaWarpSpecializedILi4ENS5_IJNS4_1CILi2EEENSA_ILi1EEESC_EEENS1_35KernelTmaWarpSpecializedCooperativeEEENS5_IJNSA_ILi128EEENSA_ILi256EEENSA_ILi64EEEEEENS_10bfloat16_tENS5_IJlSC_lEEESK_SL_NS4_8TiledMMAINS4_8MMA_AtomIJNS4_4SM904GMMA28MMA_64x256x16_F32BF16BF16_SSILNSP_5MajorE0ELSR_0ELNSP_7ScaleInE1ELSS_1EEEEEENS4_6LayoutISD_NS5_IJSC_NSA_ILi0EEESW_EEEEENS5_IJNS4_10UnderscoreESZ_SZ_EEEEENS4_13SM90_TMA_LOADENS4_14ComposedLayoutINS4_7SwizzleILi3ELi4ELi3EEENS4_18smem_ptr_flag_bitsILi16EEENSV_INS5_IJNSA_ILi8EEESI_EEENS5_IJSI_SC_EEEEEEEvNS4_8identityENS4_23SM90_TMA_LOAD_MULTICASTES1C_vS1D_EENS_8epilogue10collective18CollectiveEpilogueINS1G_22Sm90TmaWarpSpecializedILi4ELi2ELi16ELb1ELb0EEEJSJ_NS5_IJSG_NSA_ILi32EEEEEESK_SL_SK_SL_NS1G_6fusion15FusionCallbacksIS1K_NS1N_23LinCombPerRowBiasEltActINS1G_6thread4ReLuESK_fSK_SK_fLi8ELNS_15FloatRoundStyleE2EEESJ_S1M_JEEES12_NS13_INS14_ILi2ELi4ELi3EEES17_NSV_INS5_IJS18_S1L_EEENS5_IJS1L_SC_EEEEEEENS4_17SM75_U32x4_LDSM_NENS4_14SM90_TMA_STOREES1Z_NS4_17SM90_U32x4_STSM_NENS4_9Copy_AtomIJS22_NS_6half_tEEEEvEEEvvEEEEvNT_6ParamsE --------------------------
	.section	.nv.constant0._ZN7cutlass13device_kernelINS_4gemm6kernel13GemmUniversalIN4cute5tupleIJiiiiEEENS1_10collective13CollectiveMmaINS1_34MainloopSm90TmaGmmaWarpSpecializedILi4ENS5_IJNS4_1CILi2EEENSA_ILi1EEESC_EEENS1_35KernelTmaWarpSpecializedCooperativeEEENS5_IJNSA_ILi128EEENSA_ILi256EEENSA_ILi64EEEEEENS_10bfloat16_tENS5_IJlSC_lEEESK_SL_NS4_8TiledMMAINS4_8MMA_AtomIJNS4_4SM904GMMA28MMA_64x256x16_F32BF16BF16_SSILNSP_5MajorE0ELSR_0ELNSP_7ScaleInE1ELSS_1EEEEEENS4_6LayoutISD_NS5_IJSC_NSA_ILi0EEESW_EEEEENS5_IJNS4_10UnderscoreESZ_SZ_EEEEENS4_13SM90_TMA_LOADENS4_14ComposedLayoutINS4_7SwizzleILi3ELi4ELi3EEENS4_18smem_ptr_flag_bitsILi16EEENSV_INS5_IJNSA_ILi8EEESI_EEENS5_IJSI_SC_EEEEEEEvNS4_8identityENS4_23SM90_TMA_LOAD_MULTICASTES1C_vS1D_EENS_8epilogue10collective18CollectiveEpilogueINS1G_22Sm90TmaWarpSpecializedILi4ELi2ELi16ELb1ELb0EEEJSJ_NS5_IJSG_NSA_ILi32EEEEEESK_SL_SK_SL_NS1G_6fusion15FusionCallbacksIS1K_NS1N_23LinCombPerRowBiasEltActINS1G_6thread4ReLuESK_fSK_SK_fLi8ELNS_15FloatRoundStyleE2EEESJ_S1M_JEEES12_NS13_INS14_ILi2ELi4ELi3EEES17_NSV_INS5_IJS18_S1L_EEENS5_IJS1L_SC_EEEEEEENS4_17SM75_U32x4_LDSM_NENS4_14SM90_TMA_STOREES1Z_NS4_17SM90_U32x4_STSM_NENS4_9Copy_AtomIJS22_NS_6half_tEEEEvEEEvvEEEEvNT_6ParamsE,"a",@progbits
	.sectionflags	@""
	.align	4
.nv.constant0._ZN7cutlass13device_kernelINS_4gemm6kernel13GemmUniversalIN4cute5tupleIJiiiiEEENS1_10collective13CollectiveMmaINS1_34MainloopSm90TmaGmmaWarpSpecializedILi4ENS5_IJNS4_1CILi2EEENSA_ILi1EEESC_EEENS1_35KernelTmaWarpSpecializedCooperativeEEENS5_IJNSA_ILi128EEENSA_ILi256EEENSA_ILi64EEEEEENS_10bfloat16_tENS5_IJlSC_lEEESK_SL_NS4_8TiledMMAINS4_8MMA_AtomIJNS4_4SM904GMMA28MMA_64x256x16_F32BF16BF16_SSILNSP_5MajorE0ELSR_0ELNSP_7ScaleInE1ELSS_1EEEEEENS4_6LayoutISD_NS5_IJSC_NSA_ILi0EEESW_EEEEENS5_IJNS4_10UnderscoreESZ_SZ_EEEEENS4_13SM90_TMA_LOADENS4_14ComposedLayoutINS4_7SwizzleILi3ELi4ELi3EEENS4_18smem_ptr_flag_bitsILi16EEENSV_INS5_IJNSA_ILi8EEESI_EEENS5_IJSI_SC_EEEEEEEvNS4_8identityENS4_23SM90_TMA_LOAD_MULTICASTES1C_vS1D_EENS_8epilogue10collective18CollectiveEpilogueINS1G_22Sm90TmaWarpSpecializedILi4ELi2ELi16ELb1ELb0EEEJSJ_NS5_IJSG_NSA_ILi32EEEEEESK_SL_SK_SL_NS1G_6fusion15FusionCallbacksIS1K_NS1N_23LinCombPerRowBiasEltActINS1G_6thread4ReLuESK_fSK_SK_fLi8ELNS_15FloatRoundStyleE2EEESJ_S1M_JEEES12_NS13_INS14_ILi2ELi4ELi3EEES17_NSV_INS5_IJS18_S1L_EEENS5_IJS1L_SC_EEEEEEENS4_17SM75_U32x4_LDSM_NENS4_14SM90_TMA_STOREES1Z_NS4_17SM90_U32x4_STSM_NENS4_9Copy_AtomIJS22_NS_6half_tEEEEvEEEvvEEEEvNT_6ParamsE:
	.zero		2432


//--------------------- SYMBOLS --------------------------

	.type		.nv.reservedSmem.offset0,@object
	.size		.nv.reservedSmem.offset0,0x4
	.type		__assertfail,@function
